	.target	sm_100a

	.elftype	@"ET_EXEC"


//--------------------- .note.nv.tkinfo           --------------------------
	.section	.note.nv.tkinfo,"",@"SHT_NOTE"
	.sectionflags	@"SHF_NOTE_NV_TKINFO"
	.tkinfo
        /*0018*/ 	.word	0x00000002
        /*0030*/ 	.string	""
        /*0030*/ 	.string	"ptxas"
        /*0030*/ 	.string	"Cuda compilation tools, release 13.0, V13.0.88"
        /*0030*/ 	.string	"Build cuda_13.0.r13.0/compiler.36424714_0"
        /*0030*/ 	.string	"-arch sm_100a -m 64 "



//--------------------- .note.nv.cuinfo           --------------------------
	.section	.note.nv.cuinfo,"",@"SHT_NOTE"
	.sectionflags	@"SHF_NOTE_NV_CUINFO"
        /*0018*/ 	.short	0x0002
        /*001a*/ 	.short	0x0064
        /*001c*/ 	.short	0x0082
	.zero		2


//--------------------- .nv.info                  --------------------------
	.section	.nv.info,"",@"SHT_CUDA_INFO"
	.align	4


	//----- nvinfo : EIATTR_REGCOUNT
	.align		4
        /*0000*/ 	.byte	0x04, 0x2f
        /*0002*/ 	.short	(.L_19 - .L_18)
	.align		4
.L_18:
        /*0004*/ 	.word	index@(_ZN7cutlass13device_kernelINS_4gemm6kernel13GemmUniversalIN4cute5tupleIJiiiiEEENS1_10collective13CollectiveMmaINS1_35MainloopSm100TmaUmmaWarpSpecializedILi6ELi2ELi4ENS5_IJNS4_1CILi2EEENSA_ILi4EEENSA_ILi1EEEEEEEENS5_IJNSA_ILi128EEESG_NSA_ILi64EEEEEENS_6half_tENS5_IJSD_llEEESJ_SK_NS4_8TiledMMAINS4_8MMA_AtomIJNS4_26SM100_MMA_F16BF16_2x1SM_SSISJ_SJ_fLi128ELi128ELNS4_4UMMA5MajorE1ELSP_1ELNSO_7ScaleInE0ELSQ_0EEEEEENS4_6LayoutINS5_IJSD_SD_SD_EEENS5_IJNSA_ILi0EEESV_SV_EEEEENS5_IJNS4_10UnderscoreESY_SY_EEEEENS4_28SM100_TMA_2SM_LOAD_MULTICASTENS4_14ComposedLayoutINS4_7SwizzleILi3ELi4ELi3EEENS4_18smem_ptr_flag_bitsILi16EEENST_INS5_IJSH_NSA_ILi8EEEEEENS5_IJSD_SH_EEEEEEEvNS4_8identityENS4_18SM100_TMA_2SM_LOADES1B_vS1C_EENS_8epilogue10collective18CollectiveEpilogueINS1F_23Sm100TmaWarpSpecializedILi4ELi2ELi16ELb1ELb0EEEJNS5_IJSH_SG_SH_EEENS5_IJNST_ISH_SD_EENST_INS5_IJNSA_ILi16EEESB_EEES19_EEEEESJ_NS5_IJlSD_lEEESJ_S1Q_NS1F_6fusion15FusionCallbacksIS1J_NS1R_17LinearCombinationISJ_fSJ_fLNS_15FloatRoundStyleE2EEES1K_S1P_JEEENS4_5SM1004TMEM4LOAD26SM100_TMEM_LOAD_32dp32b16xENS4_13SM90_TMA_LOADENS12_INS13_ILi1ELi4ELi3EEES16_NST_INS5_IJS17_S1M_EEENS5_IJS1M_SD_EEEEEEENS4_39AutoVectorizingCopyWithAssumedAlignmentILi128EEENS4_14SM90_TMA_STOREES26_S28_S28_EEEvvEEEEvNT_6ParamsE)
        /*0008*/ 	.word	0x0000005f


	//----- nvinfo : EIATTR_FRAME_SIZE
	.align		4
.L_19:
        /*000c*/ 	.byte	0x04, 0x11
        /*000e*/ 	.short	(.L_21 - .L_20)
	.align		4
.L_20:
        /*0010*/ 	.word	index@($__internal_2_$__cuda_sm10x_tcgen05_guardrail_trap_unallocated_columns_being_dealloced)
        /*0014*/ 	.word	0x00000000


	//----- nvinfo : EIATTR_FRAME_SIZE
	.align		4
.L_21:
        /*0018*/ 	.byte	0x04, 0x11
        /*001a*/ 	.short	(.L_23 - .L_22)
	.align		4
.L_22:
        /*001c*/ 	.word	index@($__internal_1_$__cuda_sm10x_tcgen05_guardrail_trap_phase_invalid_during_alloc)
        /*0020*/ 	.word	0x00000000


	//----- nvinfo : EIATTR_FRAME_SIZE
	.align		4
.L_23:
        /*0024*/ 	.byte	0x04, 0x11
        /*0026*/ 	.short	(.L_25 - .L_24)
	.align		4
.L_24:
        /*0028*/ 	.word	index@($__internal_0_$__cuda_sm10x_tcgen05_guardrail_trap_col_being_dealloced_not_returned_by_alloc)
        /*002c*/ 	.word	0x00000000


	//----- nvinfo : EIATTR_FRAME_SIZE
	.align		4
.L_25:
        /*0030*/ 	.byte	0x04, 0x11
        /*0032*/ 	.short	(.L_27 - .L_26)
	.align		4
.L_26:
        /*0034*/ 	.word	index@(_ZN7cutlass13device_kernelINS_4gemm6kernel13GemmUniversalIN4cute5tupleIJiiiiEEENS1_10collective13CollectiveMmaINS1_35MainloopSm100TmaUmmaWarpSpecializedILi6ELi2ELi4ENS5_IJNS4_1CILi2EEENSA_ILi4EEENSA_ILi1EEEEEEEENS5_IJNSA_ILi128EEESG_NSA_ILi64EEEEEENS_6half_tENS5_IJSD_llEEESJ_SK_NS4_8TiledMMAINS4_8MMA_AtomIJNS4_26SM100_MMA_F16BF16_2x1SM_SSISJ_SJ_fLi128ELi128ELNS4_4UMMA5MajorE1ELSP_1ELNSO_7ScaleInE0ELSQ_0EEEEEENS4_6LayoutINS5_IJSD_SD_SD_EEENS5_IJNSA_ILi0EEESV_SV_EEEEENS5_IJNS4_10UnderscoreESY_SY_EEEEENS4_28SM100_TMA_2SM_LOAD_MULTICASTENS4_14ComposedLayoutINS4_7SwizzleILi3ELi4ELi3EEENS4_18smem_ptr_flag_bitsILi16EEENST_INS5_IJSH_NSA_ILi8EEEEEENS5_IJSD_SH_EEEEEEEvNS4_8identityENS4_18SM100_TMA_2SM_LOADES1B_vS1C_EENS_8epilogue10collective18CollectiveEpilogueINS1F_23Sm100TmaWarpSpecializedILi4ELi2ELi16ELb1ELb0EEEJNS5_IJSH_SG_SH_EEENS5_IJNST_ISH_SD_EENST_INS5_IJNSA_ILi16EEESB_EEES19_EEEEESJ_NS5_IJlSD_lEEESJ_S1Q_NS1F_6fusion15FusionCallbacksIS1J_NS1R_17LinearCombinationISJ_fSJ_fLNS_15FloatRoundStyleE2EEES1K_S1P_JEEENS4_5SM1004TMEM4LOAD26SM100_TMEM_LOAD_32dp32b16xENS4_13SM90_TMA_LOADENS12_INS13_ILi1ELi4ELi3EEES16_NST_INS5_IJS17_S1M_EEENS5_IJS1M_SD_EEEEEEENS4_39AutoVectorizingCopyWithAssumedAlignmentILi128EEENS4_14SM90_TMA_STOREES26_S28_S28_EEEvvEEEEvNT_6ParamsE)
        /*0038*/ 	.word	0x00000000


	//----- nvinfo : EIATTR_MIN_STACK_SIZE
	.align		4
.L_27:
        /*003c*/ 	.byte	0x04, 0x12
        /*003e*/ 	.short	(.L_29 - .L_28)
	.align		4
.L_28:
        /*0040*/ 	.word	index@(_ZN7cutlass13device_kernelINS_4gemm6kernel13GemmUniversalIN4cute5tupleIJiiiiEEENS1_10collective13CollectiveMmaINS1_35MainloopSm100TmaUmmaWarpSpecializedILi6ELi2ELi4ENS5_IJNS4_1CILi2EEENSA_ILi4EEENSA_ILi1EEEEEEEENS5_IJNSA_ILi128EEESG_NSA_ILi64EEEEEENS_6half_tENS5_IJSD_llEEESJ_SK_NS4_8TiledMMAINS4_8MMA_AtomIJNS4_26SM100_MMA_F16BF16_2x1SM_SSISJ_SJ_fLi128ELi128ELNS4_4UMMA5MajorE1ELSP_1ELNSO_7ScaleInE0ELSQ_0EEEEEENS4_6LayoutINS5_IJSD_SD_SD_EEENS5_IJNSA_ILi0EEESV_SV_EEEEENS5_IJNS4_10UnderscoreESY_SY_EEEEENS4_28SM100_TMA_2SM_LOAD_MULTICASTENS4_14ComposedLayoutINS4_7SwizzleILi3ELi4ELi3EEENS4_18smem_ptr_flag_bitsILi16EEENST_INS5_IJSH_NSA_ILi8EEEEEENS5_IJSD_SH_EEEEEEEvNS4_8identityENS4_18SM100_TMA_2SM_LOADES1B_vS1C_EENS_8epilogue10collective18CollectiveEpilogueINS1F_23Sm100TmaWarpSpecializedILi4ELi2ELi16ELb1ELb0EEEJNS5_IJSH_SG_SH_EEENS5_IJNST_ISH_SD_EENST_INS5_IJNSA_ILi16EEESB_EEES19_EEEEESJ_NS5_IJlSD_lEEESJ_S1Q_NS1F_6fusion15FusionCallbacksIS1J_NS1R_17LinearCombinationISJ_fSJ_fLNS_15FloatRoundStyleE2EEES1K_S1P_JEEENS4_5SM1004TMEM4LOAD26SM100_TMEM_LOAD_32dp32b16xENS4_13SM90_TMA_LOADENS12_INS13_ILi1ELi4ELi3EEES16_NST_INS5_IJS17_S1M_EEENS5_IJS1M_SD_EEEEEEENS4_39AutoVectorizingCopyWithAssumedAlignmentILi128EEENS4_14SM90_TMA_STOREES26_S28_S28_EEEvvEEEEvNT_6ParamsE)
        /*0044*/ 	.word	0x00000000
.L_29:


//--------------------- .nv.compat                --------------------------
	.section	.nv.compat,"",@"SHT_CUDA_COMPAT_INFO"
	.align	4
        /*0000*/ 	.byte	0x02, 0x09, 0x01, 0x00, 0x02, 0x02, 0x02, 0x00, 0x02, 0x05, 0x05, 0x00, 0x03, 0x07, 0x01, 0x01
        /*0010*/ 	.byte	0x02, 0x03, 0x01, 0x00, 0x02, 0x06, 0x01, 0x00, 0x04, 0x0b, 0x08, 0x00, 0x09, 0x00, 0x00, 0x00
        /*0020*/ 	.byte	0x00, 0x00, 0x00, 0x00


//--------------------- .nv.info._ZN7cutlass13device_kernelINS_4gemm6kernel13GemmUniversalIN4cute5tupleIJiiiiEEENS1_10collective13CollectiveMmaINS1_35MainloopSm100TmaUmmaWarpSpecializedILi6ELi2ELi4ENS5_IJNS4_1CILi2EEENSA_ILi4EEENSA_ILi1EEEEEEEENS5_IJNSA_ILi128EEESG_NSA_ILi64EEEEEENS_6half_tENS5_IJSD_llEEESJ_SK_NS4_8TiledMMAINS4_8MMA_AtomIJNS4_26SM100_MMA_F16BF16_2x1SM_SSISJ_SJ_fLi128ELi128ELNS4_4UMMA5MajorE1ELSP_1ELNSO_7ScaleInE0ELSQ_0EEEEEENS4_6LayoutINS5_IJSD_SD_SD_EEENS5_IJNSA_ILi0EEESV_SV_EEEEENS5_IJNS4_10UnderscoreESY_SY_EEEEENS4_28SM100_TMA_2SM_LOAD_MULTICASTENS4_14ComposedLayoutINS4_7SwizzleILi3ELi4ELi3EEENS4_18smem_ptr_flag_bitsILi16EEENST_INS5_IJSH_NSA_ILi8EEEEEENS5_IJSD_SH_EEEEEEEvNS4_8identityENS4_18SM100_TMA_2SM_LOADES1B_vS1C_EENS_8epilogue10collective18CollectiveEpilogueINS1F_23Sm100TmaWarpSpecializedILi4ELi2ELi16ELb1ELb0EEEJNS5_IJSH_SG_SH_EEENS5_IJNST_ISH_SD_EENST_INS5_IJNSA_ILi16EEESB_EEES19_EEEEESJ_NS5_IJlSD_lEEESJ_S1Q_NS1F_6fusion15FusionCallbacksIS1J_NS1R_17LinearCombinationISJ_fSJ_fLNS_15FloatRoundStyleE2EEES1K_S1P_JEEENS4_5SM1004TMEM4LOAD26SM100_TMEM_LOAD_32dp32b16xENS4_13SM90_TMA_LOADENS12_INS13_ILi1ELi4ELi3EEES16_NST_INS5_IJS17_S1M_EEENS5_IJS1M_SD_EEEEEEENS4_39AutoVectorizingCopyWithAssumedAlignmentILi128EEENS4_14SM90_TMA_STOREES26_S28_S28_EEEvvEEEEvNT_6ParamsE --------------------------
	.section	.nv.info._ZN7cutlass13device_kernelINS_4gemm6kernel13GemmUniversalIN4cute5tupleIJiiiiEEENS1_10collective13CollectiveMmaINS1_35MainloopSm100TmaUmmaWarpSpecializedILi6ELi2ELi4ENS5_IJNS4_1CILi2EEENSA_ILi4EEENSA_ILi1EEEEEEEENS5_IJNSA_ILi128EEESG_NSA_ILi64EEEEEENS_6half_tENS5_IJSD_llEEESJ_SK_NS4_8TiledMMAINS4_8MMA_AtomIJNS4_26SM100_MMA_F16BF16_2x1SM_SSISJ_SJ_fLi128ELi128ELNS4_4UMMA5MajorE1ELSP_1ELNSO_7ScaleInE0ELSQ_0EEEEEENS4_6LayoutINS5_IJSD_SD_SD_EEENS5_IJNSA_ILi0EEESV_SV_EEEEENS5_IJNS4_10UnderscoreESY_SY_EEEEENS4_28SM100_TMA_2SM_LOAD_MULTICASTENS4_14ComposedLayoutINS4_7SwizzleILi3ELi4ELi3EEENS4_18smem_ptr_flag_bitsILi16EEENST_INS5_IJSH_NSA_ILi8EEEEEENS5_IJSD_SH_EEEEEEEvNS4_8identityENS4_18SM100_TMA_2SM_LOADES1B_vS1C_EENS_8epilogue10collective18CollectiveEpilogueINS1F_23Sm100TmaWarpSpecializedILi4ELi2ELi16ELb1ELb0EEEJNS5_IJSH_SG_SH_EEENS5_IJNST_ISH_SD_EENST_INS5_IJNSA_ILi16EEESB_EEES19_EEEEESJ_NS5_IJlSD_lEEESJ_S1Q_NS1F_6fusion15FusionCallbacksIS1J_NS1R_17LinearCombinationISJ_fSJ_fLNS_15FloatRoundStyleE2EEES1K_S1P_JEEENS4_5SM1004TMEM4LOAD26SM100_TMEM_LOAD_32dp32b16xENS4_13SM90_TMA_LOADENS12_INS13_ILi1ELi4ELi3EEES16_NST_INS5_IJS17_S1M_EEENS5_IJS1M_SD_EEEEEEENS4_39AutoVectorizingCopyWithAssumedAlignmentILi128EEENS4_14SM90_TMA_STOREES26_S28_S28_EEEvvEEEEvNT_6ParamsE,"",@"SHT_CUDA_INFO"
	.sectionflags	@""
	.align	4


	//----- nvinfo : EIATTR_CUDA_API_VERSION
	.align		4
        /*0000*/ 	.byte	0x04, 0x37
        /*0002*/ 	.short	(.L_31 - .L_30)
.L_30:
        /*0004*/ 	.word	0x00000082


	//----- nvinfo : EIATTR_KPARAM_INFO
	.align		4
.L_31:
        /*0008*/ 	.byte	0x04, 0x17
        /*000a*/ 	.short	(.L_33 - .L_32)
.L_32:
        /*000c*/ 	.word	0x00000000
        /*0010*/ 	.short	0x0000
        /*0012*/ 	.short	0x0000
        /*0014*/ 	.byte	0x00, 0xf0, 0x01, 0x20


	//----- nvinfo : EIATTR_AT_ENTRY_FRAGMENTS
	.align		4
.L_33:
        /*0018*/ 	.byte	0x04, 0x4f
        /*001a*/ 	.short	(.L_35 - .L_34)


	//   ....[0]....
.L_34:
        /*001c*/ 	.word	0x00000007


	//----- nvinfo : EIATTR_RESERVED_SMEM_USED
	.align		4
.L_35:
        /*0020*/ 	.byte	0x01, 0x41
	.zero		2


	//----- nvinfo : EIATTR_SPARSE_MMA_MASK
	.align		4
        /*0024*/ 	.byte	0x03, 0x50
        /*0026*/ 	.short	0x0000


	//----- nvinfo : EIATTR_TCGEN05_2CTA_USED
	.align		4
        /*0028*/ 	.byte	0x01, 0x52
	.zero		2


	//----- nvinfo : EIATTR_MAXREG_COUNT
	.align		4
        /*002c*/ 	.byte	0x03, 0x1b
        /*002e*/ 	.short	0x00ff


	//----- nvinfo : EIATTR_NUM_BARRIERS
	.align		4
        /*0030*/ 	.byte	0x02, 0x4c
        /*0032*/ 	.byte	0x07
	.zero		1


	//----- nvinfo : EIATTR_EXTERNS
	.align		4
        /*0034*/ 	.byte	0x04, 0x0f
        /*0036*/ 	.short	(.L_37 - .L_36)


	//   ....[0]....
	.align		4
.L_36:
        /*0038*/ 	.word	index@(__assertfail)


	//----- nvinfo : EIATTR_MERCURY_ISA_VERSION
	.align		4
.L_37:
        /*003c*/ 	.byte	0x03, 0x5f
        /*003e*/ 	.short	0x0101


	//----- nvinfo : EIATTR_INT_WARP_WIDE_INSTR_OFFSETS
	.align		4
        /*0040*/ 	.byte	0x04, 0x31
        /*0042*/ 	.short	(.L_39 - .L_38)


	//   ....[0]....
.L_38:
        /*0044*/ 	.word	0x00000d90


	//   ....[1]....
        /*0048*/ 	.word	0x00000e30


	//   ....[2]....
        /*004c*/ 	.word	0x00002300


	//   ....[3]....
        /*0050*/ 	.word	0x000042e0


	//   ....[4]....
        /*0054*/ 	.word	0x00004300


	//   ....[5]....
        /*0058*/ 	.word	0x00004330


	//   ....[6]....
        /*005c*/ 	.word	0x00004c40


	//   ....[7]....
        /*0060*/ 	.word	0x00004c60


	//   ....[8]....
        /*0064*/ 	.word	0x00004d30


	//   ....[9]....
        /*0068*/ 	.word	0x00004e10


	//   ....[10]....
        /*006c*/ 	.word	0x00004e30


	//   ....[11]....
        /*0070*/ 	.word	0x00004ef0


	//   ....[12]....
        /*0074*/ 	.word	0x00004ff0


	//   ....[13]....
        /*0078*/ 	.word	0x00005010


	//   ....[14]....
        /*007c*/ 	.word	0x00005140


	//   ....[15]....
        /*0080*/ 	.word	0x000052c0


	//   ....[16]....
        /*0084*/ 	.word	0x000052d0


	//   ....[17]....
        /*0088*/ 	.word	0x000053f0


	//----- nvinfo : EIATTR_COOP_GROUP_MASK_REGIDS
	.align		4
.L_39:
        /*008c*/ 	.byte	0x04, 0x29
        /*008e*/ 	.short	(.L_41 - .L_40)


	//   ....[0]....
.L_40:
        /*0090*/ 	.word	0xffffffff


	//   ....[1]....
        /*0094*/ 	.word	0xffffffff


	//   ....[2]....
        /*0098*/ 	.word	0xffffffff


	//   ....[3]....
        /*009c*/ 	.word	0xffffffff


	//   ....[4]....
        /*00a0*/ 	.word	0xffffffff


	//   ....[5]....
        /*00a4*/ 	.word	0xffffffff


	//   ....[6]....
        /*00a8*/ 	.word	0xffffffff


	//   ....[7]....
        /*00ac*/ 	.word	0xffffffff


	//   ....[8]....
        /*00b0*/ 	.word	0xffffffff


	//   ....[9]....
        /*00b4*/ 	.word	0xffffffff


	//   ....[10]....
        /*00b8*/ 	.word	0xffffffff


	//   ....[11]....
        /*00bc*/ 	.word	0xffffffff


	//   ....[12]....
        /*00c0*/ 	.word	0xffffffff


	//   ....[13]....
        /*00c4*/ 	.word	0xffffffff


	//----- nvinfo : EIATTR_COOP_GROUP_INSTR_OFFSETS
	.align		4
.L_41:
        /*00c8*/ 	.byte	0x04, 0x28
        /*00ca*/ 	.short	(.L_43 - .L_42)


	//   ....[0]....
.L_42:
        /*00cc*/ 	.word	0x000000c0


	//   ....[1]....
        /*00d0*/ 	.word	0x00000500


	//   ....[2]....
        /*00d4*/ 	.word	0x00000700


	//   ....[3]....
        /*00d8*/ 	.word	0x00000890


	//   ....[4]....
        /*00dc*/ 	.word	0x00000980


	//   ....[5]....
        /*00e0*/ 	.word	0x00000ae0


	//   ....[6]....
        /*00e4*/ 	.word	0x00000c70


	//   ....[7]....
        /*00e8*/ 	.word	0x00000eb0


	//   ....[8]....
        /*00ec*/ 	.word	0x000021e0


	//   ....[9]....
        /*00f0*/ 	.word	0x000030e0


	//   ....[10]....
        /*00f4*/ 	.word	0x000035b0


	//   ....[11]....
        /*00f8*/ 	.word	0x000035e0


	//   ....[12]....
        /*00fc*/ 	.word	0x000041e0


	//   ....[13]....
        /*0100*/ 	.word	0x000043f0


	//----- nvinfo : EIATTR_VRC_CTA_INIT_COUNT
	.align		4
.L_43:
        /*0104*/ 	.byte	0x02, 0x4a
        /*0106*/ 	.byte	0x80
	.zero		1


	//----- nvinfo : EIATTR_SYSCALL_OFFSETS
	.align		4
        /*0108*/ 	.byte	0x04, 0x46
        /*010a*/ 	.short	(.L_45 - .L_44)


	//   ....[0]....
.L_44:
        /*010c*/ 	.word	0x00005f30


	//   ....[1]....
        /*0110*/ 	.word	0x00006020


	//   ....[2]....
        /*0114*/ 	.word	0x00006720


	//   ....[3]....
        /*0118*/ 	.word	0x00007040


	//   ....[4]....
        /*011c*/ 	.word	0x00007900


	//   ....[5]....
        /*0120*/ 	.word	0x000081c0


	//----- nvinfo : EIATTR_MBARRIER_INSTR_OFFSETS
	.align		4
.L_45:
        /*0124*/ 	.byte	0x04, 0x39
        /*0126*/ 	.short	(.L_47 - .L_46)


	//   ....[0]....
.L_46:
        /*0128*/ 	.word	0x00000630
        /*012c*/ 	.word	0x000000ff
        /*0130*/ 	.word	0x00000000
        /*0134*/ 	.short	0x0100
        /*0136*/ 	.byte	0x07
	.zero		1


	//   ....[1]....
        /*0138*/ 	.word	0x00000640
        /*013c*/ 	.word	0x000000ff
        /*0140*/ 	.word	0x00000030
        /*0144*/ 	.short	0x0100
        /*0146*/ 	.byte	0x07
	.zero		1


	//   ....[2]....
        /*0148*/ 	.word	0x00000650
        /*014c*/ 	.word	0x000000ff
        /*0150*/ 	.word	0x00000008
        /*0154*/ 	.short	0x0100
        /*0156*/ 	.byte	0x07
	.zero		1


	//   ....[3]....
        /*0158*/ 	.word	0x00000660
        /*015c*/ 	.word	0x000000ff
        /*0160*/ 	.word	0x00000038
        /*0164*/ 	.short	0x0100
        /*0166*/ 	.byte	0x07
	.zero		1


	//   ....[4]....
        /*0168*/ 	.word	0x00000670
        /*016c*/ 	.word	0x000000ff
        /*0170*/ 	.word	0x00000010
        /*0174*/ 	.short	0x0100
        /*0176*/ 	.byte	0x07
	.zero		1


	//   ....[5]....
        /*0178*/ 	.word	0x00000680
        /*017c*/ 	.word	0x000000ff
        /*0180*/ 	.word	0x00000040
        /*0184*/ 	.short	0x0100
        /*0186*/ 	.byte	0x07
	.zero		1


	//   ....[6]....
        /*0188*/ 	.word	0x00000690
        /*018c*/ 	.word	0x000000ff
        /*0190*/ 	.word	0x00000018
        /*0194*/ 	.short	0x0100
        /*0196*/ 	.byte	0x07
	.zero		1


	//   ....[7]....
        /*0198*/ 	.word	0x000006a0
        /*019c*/ 	.word	0x000000ff
        /*01a0*/ 	.word	0x00000048
        /*01a4*/ 	.short	0x0100
        /*01a6*/ 	.byte	0x07
	.zero		1


	//   ....[8]....
        /*01a8*/ 	.word	0x000006b0
        /*01ac*/ 	.word	0x000000ff
        /*01b0*/ 	.word	0x00000020
        /*01b4*/ 	.short	0x0100
        /*01b6*/ 	.byte	0x07
	.zero		1


	//   ....[9]....
        /*01b8*/ 	.word	0x000006c0
        /*01bc*/ 	.word	0x000000ff
        /*01c0*/ 	.word	0x00000050
        /*01c4*/ 	.short	0x0100
        /*01c6*/ 	.byte	0x07
	.zero		1


	//   ....[10]....
        /*01c8*/ 	.word	0x000006d0
        /*01cc*/ 	.word	0x000000ff
        /*01d0*/ 	.word	0x00000028
        /*01d4*/ 	.short	0x0100
        /*01d6*/ 	.byte	0x07
	.zero		1


	//   ....[11]....
        /*01d8*/ 	.word	0x000006e0
        /*01dc*/ 	.word	0x000000ff
        /*01e0*/ 	.word	0x00000058
        /*01e4*/ 	.short	0x0100
        /*01e6*/ 	.byte	0x07
	.zero		1


	//   ....[12]....
        /*01e8*/ 	.word	0x00000800
        /*01ec*/ 	.word	0x000000ff
        /*01f0*/ 	.word	0x00000060
        /*01f4*/ 	.short	0x0100
        /*01f6*/ 	.byte	0x07
	.zero		1


	//   ....[13]....
        /*01f8*/ 	.word	0x00000810
        /*01fc*/ 	.word	0x000000ff
        /*0200*/ 	.word	0x00000080
        /*0204*/ 	.short	0x0100
        /*0206*/ 	.byte	0x07
	.zero		1


	//   ....[14]....
        /*0208*/ 	.word	0x00000820
        /*020c*/ 	.word	0x000000ff
        /*0210*/ 	.word	0x00000068
        /*0214*/ 	.short	0x0100
        /*0216*/ 	.byte	0x07
	.zero		1


	//   ....[15]....
        /*0218*/ 	.word	0x00000830
        /*021c*/ 	.word	0x000000ff
        /*0220*/ 	.word	0x00000088
        /*0224*/ 	.short	0x0100
        /*0226*/ 	.byte	0x07
	.zero		1


	//   ....[16]....
        /*0228*/ 	.word	0x00000840
        /*022c*/ 	.word	0x000000ff
        /*0230*/ 	.word	0x00000070
        /*0234*/ 	.short	0x0100
        /*0236*/ 	.byte	0x07
	.zero		1


	//   ....[17]....
        /*0238*/ 	.word	0x00000850
        /*023c*/ 	.word	0x000000ff
        /*0240*/ 	.word	0x00000090
        /*0244*/ 	.short	0x0100
        /*0246*/ 	.byte	0x07
	.zero		1


	//   ....[18]....
        /*0248*/ 	.word	0x00000860
        /*024c*/ 	.word	0x000000ff
        /*0250*/ 	.word	0x00000078
        /*0254*/ 	.short	0x0100
        /*0256*/ 	.byte	0x07
	.zero		1


	//   ....[19]....
        /*0258*/ 	.word	0x00000870
        /*025c*/ 	.word	0x000000ff
        /*0260*/ 	.word	0x00000098
        /*0264*/ 	.short	0x0100
        /*0266*/ 	.byte	0x07
	.zero		1


	//   ....[20]....
        /*0268*/ 	.word	0x00000950
        /*026c*/ 	.word	0x000000ff
        /*0270*/ 	.word	0x000000a0
        /*0274*/ 	.short	0x0100
        /*0276*/ 	.byte	0x05
	.zero		1


	//   ....[21]....
        /*0278*/ 	.word	0x00000960
        /*027c*/ 	.word	0x000000ff
        /*0280*/ 	.word	0x000000a8
        /*0284*/ 	.short	0x0100
        /*0286*/ 	.byte	0x05
	.zero		1


	//   ....[22]....
        /*0288*/ 	.word	0x00000a90
        /*028c*/ 	.word	0x000000ff
        /*0290*/ 	.word	0x000000b0
        /*0294*/ 	.short	0x0100
        /*0296*/ 	.byte	0x05
	.zero		1


	//   ....[23]....
        /*0298*/ 	.word	0x00000aa0
        /*029c*/ 	.word	0x000000ff
        /*02a0*/ 	.word	0x000000c0
        /*02a4*/ 	.short	0x0100
        /*02a6*/ 	.byte	0x05
	.zero		1


	//   ....[24]....
        /*02a8*/ 	.word	0x00000ab0
        /*02ac*/ 	.word	0x000000ff
        /*02b0*/ 	.word	0x000000b8
        /*02b4*/ 	.short	0x0100
        /*02b6*/ 	.byte	0x05
	.zero		1


	//   ....[25]....
        /*02b8*/ 	.word	0x00000ac0
        /*02bc*/ 	.word	0x000000ff
        /*02c0*/ 	.word	0x000000c8
        /*02c4*/ 	.short	0x0100
        /*02c6*/ 	.byte	0x05
	.zero		1


	//   ....[26]....
        /*02c8*/ 	.word	0x00000be0
        /*02cc*/ 	.word	0x000000ff
        /*02d0*/ 	.word	0x000000d0
        /*02d4*/ 	.short	0x0100
        /*02d6*/ 	.byte	0x07
	.zero		1


	//   ....[27]....
        /*02d8*/ 	.word	0x00000bf0
        /*02dc*/ 	.word	0x000000ff
        /*02e0*/ 	.word	0x000000f0
        /*02e4*/ 	.short	0x0100
        /*02e6*/ 	.byte	0x07
	.zero		1


	//   ....[28]....
        /*02e8*/ 	.word	0x00000c00
        /*02ec*/ 	.word	0x000000ff
        /*02f0*/ 	.word	0x000000d8
        /*02f4*/ 	.short	0x0100
        /*02f6*/ 	.byte	0x07
	.zero		1


	//   ....[29]....
        /*02f8*/ 	.word	0x00000c10
        /*02fc*/ 	.word	0x000000ff
        /*0300*/ 	.word	0x000000f8
        /*0304*/ 	.short	0x0100
        /*0306*/ 	.byte	0x07
	.zero		1


	//   ....[30]....
        /*0308*/ 	.word	0x00000c20
        /*030c*/ 	.word	0x000000ff
        /*0310*/ 	.word	0x000000e0
        /*0314*/ 	.short	0x0100
        /*0316*/ 	.byte	0x07
	.zero		1


	//   ....[31]....
        /*0318*/ 	.word	0x00000c30
        /*031c*/ 	.word	0x000000ff
        /*0320*/ 	.word	0x00000100
        /*0324*/ 	.short	0x0100
        /*0326*/ 	.byte	0x07
	.zero		1


	//   ....[32]....
        /*0328*/ 	.word	0x00000c40
        /*032c*/ 	.word	0x000000ff
        /*0330*/ 	.word	0x000000e8
        /*0334*/ 	.short	0x0100
        /*0336*/ 	.byte	0x07
	.zero		1


	//   ....[33]....
        /*0338*/ 	.word	0x00000c50
        /*033c*/ 	.word	0x000000ff
        /*0340*/ 	.word	0x00000108
        /*0344*/ 	.short	0x0100
        /*0346*/ 	.byte	0x07
	.zero		1


	//   ....[34]....
        /*0348*/ 	.word	0x00000d40
        /*034c*/ 	.word	0x000000ff
        /*0350*/ 	.word	0x00000110
        /*0354*/ 	.short	0x0100
        /*0356*/ 	.byte	0x05
	.zero		1


	//   ....[35]....
        /*0358*/ 	.word	0x00000d50
        /*035c*/ 	.word	0x000000ff
        /*0360*/ 	.word	0x00000120
        /*0364*/ 	.short	0x0100
        /*0366*/ 	.byte	0x05
	.zero		1


	//   ....[36]....
        /*0368*/ 	.word	0x00000d60
        /*036c*/ 	.word	0x000000ff
        /*0370*/ 	.word	0x00000118
        /*0374*/ 	.short	0x0100
        /*0376*/ 	.byte	0x05
	.zero		1


	//   ....[37]....
        /*0378*/ 	.word	0x00000d70
        /*037c*/ 	.word	0x000000ff
        /*0380*/ 	.word	0x00000128
        /*0384*/ 	.short	0x0100
        /*0386*/ 	.byte	0x05
	.zero		1


	//   ....[38]....
        /*0388*/ 	.word	0x00000e70
        /*038c*/ 	.word	0x000000ff
        /*0390*/ 	.word	0x00000130
        /*0394*/ 	.short	0x0100
        /*0396*/ 	.byte	0x04
	.zero		1


	//   ....[39]....
        /*0398*/ 	.word	0x000019c0
        /*039c*/ 	.word	0x00000003
        /*03a0*/ 	.word	0x00000120
        /*03a4*/ 	.short	0x010a
        /*03a6*/ 	.byte	0xff
	.zero		1


	//   ....[40]....
        /*03a8*/ 	.word	0x000019f0
        /*03ac*/ 	.word	0x00000003
        /*03b0*/ 	.word	0x00000110
        /*03b4*/ 	.short	0x0101
        /*03b6*/ 	.byte	0xff
	.zero		1


	//   ....[41]....
        /*03b8*/ 	.word	0x00001af0
        /*03bc*/ 	.word	0x000000ff
        /*03c0*/ 	.word	0x00000030
        /*03c4*/ 	.short	0x010a
        /*03c6*/ 	.byte	0x08
	.zero		1


	//   ....[42]....
        /*03c8*/ 	.word	0x00001bc0
        /*03cc*/ 	.word	0x000000ff
        /*03d0*/ 	.word	0x00000030
        /*03d4*/ 	.short	0x010a
        /*03d6*/ 	.byte	0x21
	.zero		1


	//   ....[43]....
        /*03d8*/ 	.word	0x00001d70
        /*03dc*/ 	.word	0x000000ff
        /*03e0*/ 	.word	0x00000030
        /*03e4*/ 	.short	0x010a
        /*03e6*/ 	.byte	0x08
	.zero		1


	//   ....[44]....
        /*03e8*/ 	.word	0x00001e80
        /*03ec*/ 	.word	0x000000ff
        /*03f0*/ 	.word	0x000000a8
        /*03f4*/ 	.short	0x0101
        /*03f6*/ 	.byte	0x06
	.zero		1


	//   ....[45]....
        /*03f8*/ 	.word	0x00001ea0
        /*03fc*/ 	.word	0x000000ff
        /*0400*/ 	.word	0x00000030
        /*0404*/ 	.short	0x010a
        /*0406*/ 	.byte	0x08
	.zero		1


	//   ....[46]....
        /*0408*/ 	.word	0x00001f20
        /*040c*/ 	.word	0x000000ff
        /*0410*/ 	.word	0x00000030
        /*0414*/ 	.short	0x010a
        /*0416*/ 	.byte	0x11
	.zero		1


	//   ....[47]....
        /*0418*/ 	.word	0x000020b0
        /*041c*/ 	.word	0x000000ff
        /*0420*/ 	.word	0x00000030
        /*0424*/ 	.short	0x010a
        /*0426*/ 	.byte	0x08
	.zero		1


	//   ....[48]....
        /*0428*/ 	.word	0x00002210
        /*042c*/ 	.word	0x00000002
        /*0430*/ 	.word	0x000000b0
        /*0434*/ 	.short	0x010a
        /*0436*/ 	.byte	0xff
	.zero		1


	//   ....[49]....
        /*0438*/ 	.word	0x000022d0
        /*043c*/ 	.word	0x00000002
        /*0440*/ 	.word	0x00000000
        /*0444*/ 	.short	0x0101
        /*0446*/ 	.byte	0xff
	.zero		1


	//   ....[50]....
        /*0448*/ 	.word	0x00002830
        /*044c*/ 	.word	0x000000ff
        /*0450*/ 	.word	0x00000000
        /*0454*/ 	.short	0x010a
        /*0456*/ 	.byte	0x04
	.zero		1


	//   ....[51]....
        /*0458*/ 	.word	0x000028c0
        /*045c*/ 	.word	0x000000ff
        /*0460*/ 	.word	0x00000000
        /*0464*/ 	.short	0x010a
        /*0466*/ 	.byte	0x04
	.zero		1


	//   ....[52]....
        /*0468*/ 	.word	0x00002950
        /*046c*/ 	.word	0x000000ff
        /*0470*/ 	.word	0x00000000
        /*0474*/ 	.short	0x010a
        /*0476*/ 	.byte	0x04
	.zero		1


	//   ....[53]....
        /*0478*/ 	.word	0x000029e0
        /*047c*/ 	.word	0x000000ff
        /*0480*/ 	.word	0x00000000
        /*0484*/ 	.short	0x010a
        /*0486*/ 	.byte	0x04
	.zero		1


	//   ....[54]....
        /*0488*/ 	.word	0x00002a70
        /*048c*/ 	.word	0x000000ff
        /*0490*/ 	.word	0x00000000
        /*0494*/ 	.short	0x010a
        /*0496*/ 	.byte	0x04
	.zero		1


	//   ....[55]....
        /*0498*/ 	.word	0x00002b10
        /*049c*/ 	.word	0x00000000
        /*04a0*/ 	.word	0x00000000
        /*04a4*/ 	.short	0x010a
        /*04a6*/ 	.byte	0xff
	.zero		1


	//   ....[56]....
        /*04a8*/ 	.word	0x00002c40
        /*04ac*/ 	.word	0x00000000
        /*04b0*/ 	.word	0x00000110
        /*04b4*/ 	.short	0x010a
        /*04b6*/ 	.byte	0xff
	.zero		1


	//   ....[57]....
        /*04b8*/ 	.word	0x00002cb0
        /*04bc*/ 	.word	0x00000004
        /*04c0*/ 	.word	0x00000000
        /*04c4*/ 	.short	0x0101
        /*04c6*/ 	.byte	0xff
	.zero		1


	//   ....[58]....
        /*04c8*/ 	.word	0x00002cd0
        /*04cc*/ 	.word	0x000000ff
        /*04d0*/ 	.word	0x000000c0
        /*04d4*/ 	.short	0x010a
        /*04d6*/ 	.byte	0x05
	.zero		1


	//   ....[59]....
        /*04d8*/ 	.word	0x00002df0
        /*04dc*/ 	.word	0x00000000
        /*04e0*/ 	.word	0x000000b0
        /*04e4*/ 	.short	0x010a
        /*04e6*/ 	.byte	0xff
	.zero		1


	//   ....[60]....
        /*04e8*/ 	.word	0x00002ef0
        /*04ec*/ 	.word	0x00000000
        /*04f0*/ 	.word	0x00000000
        /*04f4*/ 	.short	0x0101
        /*04f6*/ 	.byte	0xff
	.zero		1


	//   ....[61]....
        /*04f8*/ 	.word	0x00002f80
        /*04fc*/ 	.word	0x000000ff
        /*0500*/ 	.word	0x000000c0
        /*0504*/ 	.short	0x0106
        /*0506*/ 	.byte	0x05
	.zero		1


	//   ....[62]....
        /*0508*/ 	.word	0x00002fa0
        /*050c*/ 	.word	0x000000ff
        /*0510*/ 	.word	0x000000c0
        /*0514*/ 	.short	0x010a
        /*0516*/ 	.byte	0x05
	.zero		1


	//   ....[63]....
        /*0518*/ 	.word	0x00003030
        /*051c*/ 	.word	0x000000ff
        /*0520*/ 	.word	0x000000c0
        /*0524*/ 	.short	0x0106
        /*0526*/ 	.byte	0x04
	.zero		1


	//   ....[64]....
        /*0528*/ 	.word	0x00003070
        /*052c*/ 	.word	0x00000000
        /*0530*/ 	.word	0x000000c0
        /*0534*/ 	.short	0x010a
        /*0536*/ 	.byte	0xff
	.zero		1


	//   ....[65]....
        /*0538*/ 	.word	0x000032b0
        /*053c*/ 	.word	0x000000ff
        /*0540*/ 	.word	0x00000008
        /*0544*/ 	.short	0x010a
        /*0546*/ 	.byte	0x04
	.zero		1


	//   ....[66]....
        /*0548*/ 	.word	0x000032d0
        /*054c*/ 	.word	0x000000ff
        /*0550*/ 	.word	0x00000008
        /*0554*/ 	.short	0x010a
        /*0556*/ 	.byte	0x04
	.zero		1


	//   ....[67]....
        /*0558*/ 	.word	0x00003460
        /*055c*/ 	.word	0x000000ff
        /*0560*/ 	.word	0x00000008
        /*0564*/ 	.short	0x010a
        /*0566*/ 	.byte	0x04
	.zero		1


	//   ....[68]....
        /*0568*/ 	.word	0x00003480
        /*056c*/ 	.word	0x000000ff
        /*0570*/ 	.word	0x00000008
        /*0574*/ 	.short	0x010a
        /*0576*/ 	.byte	0x04
	.zero		1


	//   ....[69]....
        /*0578*/ 	.word	0x00003540
        /*057c*/ 	.word	0x000000ff
        /*0580*/ 	.word	0x00000000
        /*0584*/ 	.short	0x0101
        /*0586*/ 	.byte	0x05
	.zero		1


	//   ....[70]....
        /*0588*/ 	.word	0x00003860
        /*058c*/ 	.word	0x00000000
        /*0590*/ 	.word	0x000000b0
        /*0594*/ 	.short	0x010a
        /*0596*/ 	.byte	0xff
	.zero		1


	//   ....[71]....
        /*0598*/ 	.word	0x00003920
        /*059c*/ 	.word	0x00000000
        /*05a0*/ 	.word	0x00000000
        /*05a4*/ 	.short	0x0101
        /*05a6*/ 	.byte	0xff
	.zero		1


	//   ....[72]....
        /*05a8*/ 	.word	0x000039e0
        /*05ac*/ 	.word	0x000000ff
        /*05b0*/ 	.word	0x00000000
        /*05b4*/ 	.short	0x010a
        /*05b6*/ 	.byte	0x06
	.zero		1


	//   ....[73]....
        /*05b8*/ 	.word	0x000039f0
        /*05bc*/ 	.word	0x000000ff
        /*05c0*/ 	.word	0x000000f0
        /*05c4*/ 	.short	0x010a
        /*05c6*/ 	.byte	0x07
	.zero		1


	//   ....[74]....
        /*05c8*/ 	.word	0x00003aa0
        /*05cc*/ 	.word	0x000000ff
        /*05d0*/ 	.word	0x00000000
        /*05d4*/ 	.short	0x010a
        /*05d6*/ 	.byte	0x06
	.zero		1


	//   ....[75]....
        /*05d8*/ 	.word	0x00003bd0
        /*05dc*/ 	.word	0x000000ff
        /*05e0*/ 	.word	0x00000000
        /*05e4*/ 	.short	0x010a
        /*05e6*/ 	.byte	0x1e
	.zero		1


	//   ....[76]....
        /*05e8*/ 	.word	0x00003ed0
        /*05ec*/ 	.word	0x000000ff
        /*05f0*/ 	.word	0x00000000
        /*05f4*/ 	.short	0x010a
        /*05f6*/ 	.byte	0x07
	.zero		1


	//   ....[77]....
        /*05f8*/ 	.word	0x00003f60
        /*05fc*/ 	.word	0x000000ff
        /*0600*/ 	.word	0x00000000
        /*0604*/ 	.short	0x010a
        /*0606*/ 	.byte	0x07
	.zero		1


	//   ....[78]....
        /*0608*/ 	.word	0x00003ff0
        /*060c*/ 	.word	0x000000ff
        /*0610*/ 	.word	0x00000000
        /*0614*/ 	.short	0x010a
        /*0616*/ 	.byte	0x07
	.zero		1


	//   ....[79]....
        /*0618*/ 	.word	0x00004090
        /*061c*/ 	.word	0x00000000
        /*0620*/ 	.word	0x00000000
        /*0624*/ 	.short	0x010a
        /*0626*/ 	.byte	0xff
	.zero		1


	//   ....[80]....
        /*0628*/ 	.word	0x000040d0
        /*062c*/ 	.word	0x00000000
        /*0630*/ 	.word	0x00000000
        /*0634*/ 	.short	0x010a
        /*0636*/ 	.byte	0xff
	.zero		1


	//   ....[81]....
        /*0638*/ 	.word	0x00004140
        /*063c*/ 	.word	0x000000ff
        /*0640*/ 	.word	0x00000000
        /*0644*/ 	.short	0x0101
        /*0646*/ 	.byte	0x06
	.zero		1


	//   ....[82]....
        /*0648*/ 	.word	0x00004180
        /*064c*/ 	.word	0x000000ff
        /*0650*/ 	.word	0x00000130
        /*0654*/ 	.short	0x010a
        /*0656*/ 	.byte	0x05
	.zero		1


	//   ....[83]....
        /*0658*/ 	.word	0x000041d0
        /*065c*/ 	.word	0x000000ff
        /*0660*/ 	.word	0x00000000
        /*0664*/ 	.short	0x0101
        /*0666*/ 	.byte	0x06
	.zero		1


	//   ....[84]....
        /*0668*/ 	.word	0x000045e0
        /*066c*/ 	.word	0x00000000
        /*0670*/ 	.word	0x000000b0
        /*0674*/ 	.short	0x010a
        /*0676*/ 	.byte	0xff
	.zero		1


	//   ....[85]....
        /*0678*/ 	.word	0x000046a0
        /*067c*/ 	.word	0x00000000
        /*0680*/ 	.word	0x00000000
        /*0684*/ 	.short	0x0101
        /*0686*/ 	.byte	0xff
	.zero		1


	//   ....[86]....
        /*0688*/ 	.word	0x000049c0
        /*068c*/ 	.word	0x000000ff
        /*0690*/ 	.word	0x000000a8
        /*0694*/ 	.short	0x010a
        /*0696*/ 	.byte	0x04
	.zero		1


	//   ....[87]....
        /*0698*/ 	.word	0x00004bc0
        /*069c*/ 	.word	0x000000ff
        /*06a0*/ 	.word	0x00000080
        /*06a4*/ 	.short	0x010a
        /*06a6*/ 	.byte	0x04
	.zero		1


	//   ....[88]....
        /*06a8*/ 	.word	0x00004db0
        /*06ac*/ 	.word	0x000000ff
        /*06b0*/ 	.word	0x00000060
        /*06b4*/ 	.short	0x010b
        /*06b6*/ 	.byte	0x04
	.zero		1


	//   ....[89]....
        /*06b8*/ 	.word	0x00004dc0
        /*06bc*/ 	.word	0x000000ff
        /*06c0*/ 	.word	0x00000000
        /*06c4*/ 	.short	0x0101
        /*06c6*/ 	.byte	0x07
	.zero		1


	//   ....[90]....
        /*06c8*/ 	.word	0x00004de0
        /*06cc*/ 	.word	0x000000ff
        /*06d0*/ 	.word	0x00000088
        /*06d4*/ 	.short	0x010a
        /*06d6*/ 	.byte	0x04
	.zero		1


	//   ....[91]....
        /*06d8*/ 	.word	0x00004f90
        /*06dc*/ 	.word	0x000000ff
        /*06e0*/ 	.word	0x00000068
        /*06e4*/ 	.short	0x010b
        /*06e6*/ 	.byte	0x04
	.zero		1


	//   ....[92]....
        /*06e8*/ 	.word	0x00004fa0
        /*06ec*/ 	.word	0x000000ff
        /*06f0*/ 	.word	0x00000000
        /*06f4*/ 	.short	0x0101
        /*06f6*/ 	.byte	0x07
	.zero		1


	//   ....[93]....
        /*06f8*/ 	.word	0x00004fb0
        /*06fc*/ 	.word	0x000000ff
        /*0700*/ 	.word	0x00000090
        /*0704*/ 	.short	0x010a
        /*0706*/ 	.byte	0x04
	.zero		1


	//   ....[94]....
        /*0708*/ 	.word	0x000051e0
        /*070c*/ 	.word	0x000000ff
        /*0710*/ 	.word	0x00000070
        /*0714*/ 	.short	0x010b
        /*0716*/ 	.byte	0x04
	.zero		1


	//   ....[95]....
        /*0718*/ 	.word	0x00005250
        /*071c*/ 	.word	0x000000ff
        /*0720*/ 	.word	0x00000000
        /*0724*/ 	.short	0x0101
        /*0726*/ 	.byte	0x07
	.zero		1


	//   ....[96]....
        /*0728*/ 	.word	0x00005290
        /*072c*/ 	.word	0x000000ff
        /*0730*/ 	.word	0x00000098
        /*0734*/ 	.short	0x010a
        /*0736*/ 	.byte	0x04
	.zero		1


	//   ....[97]....
        /*0738*/ 	.word	0x000054c0
        /*073c*/ 	.word	0x000000ff
        /*0740*/ 	.word	0x00000078
        /*0744*/ 	.short	0x010b
        /*0746*/ 	.byte	0x04
	.zero		1


	//   ....[98]....
        /*0748*/ 	.word	0x000054e0
        /*074c*/ 	.word	0x000000ff
        /*0750*/ 	.word	0x00000000
        /*0754*/ 	.short	0x0101
        /*0756*/ 	.byte	0x05
	.zero		1


	//   ....[99]....
        /*0758*/ 	.word	0x00005510
        /*075c*/ 	.word	0x000000ff
        /*0760*/ 	.word	0x00000080
        /*0764*/ 	.short	0x010a
        /*0766*/ 	.byte	0x04
	.zero		1


	//   ....[100]....
        /*0768*/ 	.word	0x00005530
        /*076c*/ 	.word	0x000000ff
        /*0770*/ 	.word	0x00000088
        /*0774*/ 	.short	0x010a
        /*0776*/ 	.byte	0x04
	.zero		1


	//   ....[101]....
        /*0778*/ 	.word	0x00005550
        /*077c*/ 	.word	0x000000ff
        /*0780*/ 	.word	0x00000090
        /*0784*/ 	.short	0x010a
        /*0786*/ 	.byte	0x04
	.zero		1


	//   ....[102]....
        /*0788*/ 	.word	0x00005590
        /*078c*/ 	.word	0x00000000
        /*0790*/ 	.word	0x00000098
        /*0794*/ 	.short	0x010a
        /*0796*/ 	.byte	0xff
	.zero		1


	//   ....[103]....
        /*0798*/ 	.word	0x000058f0
        /*079c*/ 	.word	0x00000000
        /*07a0*/ 	.word	0x000000b0
        /*07a4*/ 	.short	0x010a
        /*07a6*/ 	.byte	0xff
	.zero		1


	//   ....[104]....
        /*07a8*/ 	.word	0x00005a00
        /*07ac*/ 	.word	0x00000000
        /*07b0*/ 	.word	0x00000000
        /*07b4*/ 	.short	0x0101
        /*07b6*/ 	.byte	0xff
	.zero		1


	//   ....[105]....
        /*07b8*/ 	.word	0x00006400
        /*07bc*/ 	.word	0x000000ff
        /*07c0*/ 	.word	0x00000060
        /*07c4*/ 	.short	0x010a
        /*07c6*/ 	.byte	0x2c
	.zero		1


	//   ....[106]....
        /*07c8*/ 	.word	0x00006420
        /*07cc*/ 	.word	0x0000004e
        /*07d0*/ 	.word	0x000000d0
        /*07d4*/ 	.short	0x010a
        /*07d6*/ 	.byte	0xff
	.zero		1


	//   ....[107]....
        /*07d8*/ 	.word	0x00006530
        /*07dc*/ 	.word	0x000000ff
        /*07e0*/ 	.word	0x00000060
        /*07e4*/ 	.short	0x010a
        /*07e6*/ 	.byte	0x2c
	.zero		1


	//   ....[108]....
        /*07e8*/ 	.word	0x00006600
        /*07ec*/ 	.word	0x0000004e
        /*07f0*/ 	.word	0x000000d0
        /*07f4*/ 	.short	0x010a
        /*07f6*/ 	.byte	0xff
	.zero		1


	//   ....[109]....
        /*07f8*/ 	.word	0x00006db0
        /*07fc*/ 	.word	0x00000000
        /*0800*/ 	.word	0x00000000
        /*0804*/ 	.short	0x0101
        /*0806*/ 	.byte	0xff
	.zero		1


	//   ....[110]....
        /*0808*/ 	.word	0x00006dc0
        /*080c*/ 	.word	0x00000003
        /*0810*/ 	.word	0x00000060
        /*0814*/ 	.short	0x010a
        /*0816*/ 	.byte	0xff
	.zero		1


	//   ....[111]....
        /*0818*/ 	.word	0x00006e80
        /*081c*/ 	.word	0x00000003
        /*0820*/ 	.word	0x00000060
        /*0824*/ 	.short	0x010a
        /*0826*/ 	.byte	0xff
	.zero		1


	//   ....[112]....
        /*0828*/ 	.word	0x00007670
        /*082c*/ 	.word	0x00000056
        /*0830*/ 	.word	0x00000000
        /*0834*/ 	.short	0x0101
        /*0836*/ 	.byte	0xff
	.zero		1


	//   ....[113]....
        /*0838*/ 	.word	0x00007690
        /*083c*/ 	.word	0x00000057
        /*0840*/ 	.word	0x00000060
        /*0844*/ 	.short	0x010a
        /*0846*/ 	.byte	0xff
	.zero		1


	//   ....[114]....
        /*0848*/ 	.word	0x00007740
        /*084c*/ 	.word	0x00000057
        /*0850*/ 	.word	0x00000060
        /*0854*/ 	.short	0x010a
        /*0856*/ 	.byte	0xff
	.zero		1


	//   ....[115]....
        /*0858*/ 	.word	0x00007f30
        /*085c*/ 	.word	0x00000056
        /*0860*/ 	.word	0x00000000
        /*0864*/ 	.short	0x0101
        /*0866*/ 	.byte	0xff
	.zero		1


	//   ....[116]....
        /*0868*/ 	.word	0x00007f50
        /*086c*/ 	.word	0x0000005c
        /*0870*/ 	.word	0x00000060
        /*0874*/ 	.short	0x010a
        /*0876*/ 	.byte	0xff
	.zero		1


	//   ....[117]....
        /*0878*/ 	.word	0x00008000
        /*087c*/ 	.word	0x0000005c
        /*0880*/ 	.word	0x00000060
        /*0884*/ 	.short	0x010a
        /*0886*/ 	.byte	0xff
	.zero		1


	//   ....[118]....
        /*0888*/ 	.word	0x000082b0
        /*088c*/ 	.word	0x0000004e
        /*0890*/ 	.word	0x00000000
        /*0894*/ 	.short	0x0101
        /*0896*/ 	.byte	0xff
	.zero		1


	//   ....[119]....
        /*0898*/ 	.word	0x00008840
        /*089c*/ 	.word	0x00000002
        /*08a0*/ 	.word	0x00000000
        /*08a4*/ 	.short	0x0101
        /*08a6*/ 	.byte	0xff
	.zero		1


	//   ....[120]....
        /*08a8*/ 	.word	0x00008ad0
        /*08ac*/ 	.word	0x000000ff
        /*08b0*/ 	.word	0x00000000
        /*08b4*/ 	.short	0x0101
        /*08b6*/ 	.byte	0x04
	.zero		1


	//   ....[121]....
        /*08b8*/ 	.word	0x00008af0
        /*08bc*/ 	.word	0x00000003
        /*08c0*/ 	.word	0x00000120
        /*08c4*/ 	.short	0x010a
        /*08c6*/ 	.byte	0xff
	.zero		1


	//   ....[122]....
        /*08c8*/ 	.word	0x00008b50
        /*08cc*/ 	.word	0x00000002
        /*08d0*/ 	.word	0x00000030
        /*08d4*/ 	.short	0x010a
        /*08d6*/ 	.byte	0xff
	.zero		1


	//   ....[123]....
        /*08d8*/ 	.word	0x00008bb0
        /*08dc*/ 	.word	0x00000002
        /*08e0*/ 	.word	0x00000030
        /*08e4*/ 	.short	0x010a
        /*08e6*/ 	.byte	0xff
	.zero		1


	//   ....[124]....
        /*08e8*/ 	.word	0x00008c00
        /*08ec*/ 	.word	0x00000002
        /*08f0*/ 	.word	0x000000b0
        /*08f4*/ 	.short	0x010a
        /*08f6*/ 	.byte	0xff
	.zero		1


	//   ....[125]....
        /*08f8*/ 	.word	0x00008c60
        /*08fc*/ 	.word	0x00000000
        /*0900*/ 	.word	0x00000000
        /*0904*/ 	.short	0x010a
        /*0906*/ 	.byte	0xff
	.zero		1


	//   ....[126]....
        /*0908*/ 	.word	0x00008cc0
        /*090c*/ 	.word	0x00000000
        /*0910*/ 	.word	0x00000000
        /*0914*/ 	.short	0x010a
        /*0916*/ 	.byte	0xff
	.zero		1


	//   ....[127]....
        /*0918*/ 	.word	0x00008d20
        /*091c*/ 	.word	0x00000000
        /*0920*/ 	.word	0x00000000
        /*0924*/ 	.short	0x010a
        /*0926*/ 	.byte	0xff
	.zero		1


	//   ....[128]....
        /*0928*/ 	.word	0x00008d80
        /*092c*/ 	.word	0x00000000
        /*0930*/ 	.word	0x00000000
        /*0934*/ 	.short	0x010a
        /*0936*/ 	.byte	0xff
	.zero		1


	//   ....[129]....
        /*0938*/ 	.word	0x00008de0
        /*093c*/ 	.word	0x00000000
        /*0940*/ 	.word	0x00000000
        /*0944*/ 	.short	0x010a
        /*0946*/ 	.byte	0xff
	.zero		1


	//   ....[130]....
        /*0948*/ 	.word	0x00008e30
        /*094c*/ 	.word	0x00000000
        /*0950*/ 	.word	0x00000110
        /*0954*/ 	.short	0x010a
        /*0956*/ 	.byte	0xff
	.zero		1


	//   ....[131]....
        /*0958*/ 	.word	0x00008e90
        /*095c*/ 	.word	0x00000000
        /*0960*/ 	.word	0x000000c0
        /*0964*/ 	.short	0x010a
        /*0966*/ 	.byte	0xff
	.zero		1


	//   ....[132]....
        /*0968*/ 	.word	0x00008ee0
        /*096c*/ 	.word	0x00000000
        /*0970*/ 	.word	0x000000b0
        /*0974*/ 	.short	0x010a
        /*0976*/ 	.byte	0xff
	.zero		1


	//   ....[133]....
        /*0978*/ 	.word	0x00008f40
        /*097c*/ 	.word	0x00000000
        /*0980*/ 	.word	0x000000c0
        /*0984*/ 	.short	0x010a
        /*0986*/ 	.byte	0xff
	.zero		1


	//   ....[134]....
        /*0988*/ 	.word	0x00008fa0
        /*098c*/ 	.word	0x00000004
        /*0990*/ 	.word	0x00000008
        /*0994*/ 	.short	0x010a
        /*0996*/ 	.byte	0xff
	.zero		1


	//   ....[135]....
        /*0998*/ 	.word	0x00009080
        /*099c*/ 	.word	0x00000002
        /*09a0*/ 	.word	0x00000008
        /*09a4*/ 	.short	0x010a
        /*09a6*/ 	.byte	0xff
	.zero		1


	//   ....[136]....
        /*09a8*/ 	.word	0x000090d0
        /*09ac*/ 	.word	0x00000000
        /*09b0*/ 	.word	0x000000b0
        /*09b4*/ 	.short	0x010a
        /*09b6*/ 	.byte	0xff
	.zero		1


	//   ....[137]....
        /*09b8*/ 	.word	0x00009130
        /*09bc*/ 	.word	0x00000000
        /*09c0*/ 	.word	0x000000f0
        /*09c4*/ 	.short	0x010a
        /*09c6*/ 	.byte	0xff
	.zero		1


	//   ....[138]....
        /*09c8*/ 	.word	0x00009190
        /*09cc*/ 	.word	0x00000000
        /*09d0*/ 	.word	0x00000000
        /*09d4*/ 	.short	0x010a
        /*09d6*/ 	.byte	0xff
	.zero		1


	//   ....[139]....
        /*09d8*/ 	.word	0x000091f0
        /*09dc*/ 	.word	0x00000000
        /*09e0*/ 	.word	0x00000000
        /*09e4*/ 	.short	0x010a
        /*09e6*/ 	.byte	0xff
	.zero		1


	//   ....[140]....
        /*09e8*/ 	.word	0x00009250
        /*09ec*/ 	.word	0x00000000
        /*09f0*/ 	.word	0x00000000
        /*09f4*/ 	.short	0x010a
        /*09f6*/ 	.byte	0xff
	.zero		1


	//   ....[141]....
        /*09f8*/ 	.word	0x000092b0
        /*09fc*/ 	.word	0x00000000
        /*0a00*/ 	.word	0x00000000
        /*0a04*/ 	.short	0x010a
        /*0a06*/ 	.byte	0xff
	.zero		1


	//   ....[142]....
        /*0a08*/ 	.word	0x00009310
        /*0a0c*/ 	.word	0x00000000
        /*0a10*/ 	.word	0x00000130
        /*0a14*/ 	.short	0x010a
        /*0a16*/ 	.byte	0xff
	.zero		1


	//   ....[143]....
        /*0a18*/ 	.word	0x00009360
        /*0a1c*/ 	.word	0x00000000
        /*0a20*/ 	.word	0x000000b0
        /*0a24*/ 	.short	0x010a
        /*0a26*/ 	.byte	0xff
	.zero		1


	//   ....[144]....
        /*0a28*/ 	.word	0x000093c0
        /*0a2c*/ 	.word	0x00000000
        /*0a30*/ 	.word	0x000000a8
        /*0a34*/ 	.short	0x010a
        /*0a36*/ 	.byte	0xff
	.zero		1


	//   ....[145]....
        /*0a38*/ 	.word	0x00009420
        /*0a3c*/ 	.word	0x00000003
        /*0a40*/ 	.word	0x00000080
        /*0a44*/ 	.short	0x010a
        /*0a46*/ 	.byte	0xff
	.zero		1


	//   ....[146]....
        /*0a48*/ 	.word	0x00009480
        /*0a4c*/ 	.word	0x00000003
        /*0a50*/ 	.word	0x00000088
        /*0a54*/ 	.short	0x010a
        /*0a56*/ 	.byte	0xff
	.zero		1


	//   ....[147]....
        /*0a58*/ 	.word	0x000094e0
        /*0a5c*/ 	.word	0x00000003
        /*0a60*/ 	.word	0x00000090
        /*0a64*/ 	.short	0x010a
        /*0a66*/ 	.byte	0xff
	.zero		1


	//   ....[148]....
        /*0a68*/ 	.word	0x00009540
        /*0a6c*/ 	.word	0x00000003
        /*0a70*/ 	.word	0x00000098
        /*0a74*/ 	.short	0x010a
        /*0a76*/ 	.byte	0xff
	.zero		1


	//   ....[149]....
        /*0a78*/ 	.word	0x000095a0
        /*0a7c*/ 	.word	0x00000000
        /*0a80*/ 	.word	0x00000080
        /*0a84*/ 	.short	0x010a
        /*0a86*/ 	.byte	0xff
	.zero		1


	//   ....[150]....
        /*0a88*/ 	.word	0x00009600
        /*0a8c*/ 	.word	0x00000000
        /*0a90*/ 	.word	0x00000088
        /*0a94*/ 	.short	0x010a
        /*0a96*/ 	.byte	0xff
	.zero		1


	//   ....[151]....
        /*0a98*/ 	.word	0x00009660
        /*0a9c*/ 	.word	0x00000000
        /*0aa0*/ 	.word	0x00000090
        /*0aa4*/ 	.short	0x010a
        /*0aa6*/ 	.byte	0xff
	.zero		1


	//   ....[152]....
        /*0aa8*/ 	.word	0x000096b0
        /*0aac*/ 	.word	0x00000000
        /*0ab0*/ 	.word	0x000000b0
        /*0ab4*/ 	.short	0x010a
        /*0ab6*/ 	.byte	0xff
	.zero		1


	//   ....[153]....
        /*0ab8*/ 	.word	0x00009710
        /*0abc*/ 	.word	0x00000000
        /*0ac0*/ 	.word	0x00000060
        /*0ac4*/ 	.short	0x010a
        /*0ac6*/ 	.byte	0xff
	.zero		1


	//   ....[154]....
        /*0ac8*/ 	.word	0x00009760
        /*0acc*/ 	.word	0x0000004e
        /*0ad0*/ 	.word	0x000000d0
        /*0ad4*/ 	.short	0x010a
        /*0ad6*/ 	.byte	0xff
	.zero		1


	//   ....[155]....
        /*0ad8*/ 	.word	0x000097b0
        /*0adc*/ 	.word	0x00000003
        /*0ae0*/ 	.word	0x00000060
        /*0ae4*/ 	.short	0x010a
        /*0ae6*/ 	.byte	0xff
	.zero		1


	//   ....[156]....
        /*0ae8*/ 	.word	0x00009800
        /*0aec*/ 	.word	0x00000057
        /*0af0*/ 	.word	0x00000060
        /*0af4*/ 	.short	0x010a
        /*0af6*/ 	.byte	0xff
	.zero		1


	//   ....[157]....
        /*0af8*/ 	.word	0x00009850
        /*0afc*/ 	.word	0x0000005c
        /*0b00*/ 	.word	0x00000060
        /*0b04*/ 	.short	0x010a
        /*0b06*/ 	.byte	0xff
	.zero		1


	//----- nvinfo : EIATTR_NUM_MBARRIERS
	.align		4
.L_47:
        /*0b08*/ 	.byte	0x03, 0x38
        /*0b0a*/ 	.short	0x0027


	//----- nvinfo : EIATTR_EXIT_INSTR_OFFSETS
	.align		4
        /*0b0c*/ 	.byte	0x04, 0x1c
        /*0b0e*/ 	.short	(.L_49 - .L_48)


	//   ....[0]....
.L_48:
        /*0b10*/ 	.word	0x00002b40


	//   ....[1]....
        /*0b14*/ 	.word	0x00003040


	//   ....[2]....
        /*0b18*/ 	.word	0x000030a0


	//   ....[3]....
        /*0b1c*/ 	.word	0x00004400


	//   ....[4]....
        /*0b20*/ 	.word	0x000055c0


	//   ....[5]....
        /*0b24*/ 	.word	0x00005600


	//   ....[6]....
        /*0b28*/ 	.word	0x000089d0


	//   ....[7]....
        /*0b2c*/ 	.word	0x00008a40


	//   ....[8]....
        /*0b30*/ 	.word	0x00008a70


	//   ....[9]....
        /*0b34*/ 	.word	0x00008ae0


	//----- nvinfo : EIATTR_MAX_THREADS
	.align		4
.L_49:
        /*0b38*/ 	.byte	0x04, 0x05
        /*0b3a*/ 	.short	(.L_51 - .L_50)
.L_50:
        /*0b3c*/ 	.word	0x00000100
        /*0b40*/ 	.word	0x00000001
        /*0b44*/ 	.word	0x00000001


	//----- nvinfo : EIATTR_CRS_STACK_SIZE
	.align		4
.L_51:
        /*0b48*/ 	.byte	0x04, 0x1e
        /*0b4a*/ 	.short	(.L_53 - .L_52)
.L_52:
        /*0b4c*/ 	.word	0x00000000


	//----- nvinfo : EIATTR_CBANK_PARAM_SIZE
	.align		4
.L_53:
        /*0b50*/ 	.byte	0x03, 0x19
        /*0b52*/ 	.short	0x0800


	//----- nvinfo : EIATTR_PARAM_CBANK
	.align		4
        /*0b54*/ 	.byte	0x04, 0x0a
        /*0b56*/ 	.short	(.L_55 - .L_54)
	.align		4
.L_54:
        /*0b58*/ 	.word	index@(.nv.constant0._ZN7cutlass13device_kernelINS_4gemm6kernel13GemmUniversalIN4cute5tupleIJiiiiEEENS1_10collective13CollectiveMmaINS1_35MainloopSm100TmaUmmaWarpSpecializedILi6ELi2ELi4ENS5_IJNS4_1CILi2EEENSA_ILi4EEENSA_ILi1EEEEEEEENS5_IJNSA_ILi128EEESG_NSA_ILi64EEEEEENS_6half_tENS5_IJSD_llEEESJ_SK_NS4_8TiledMMAINS4_8MMA_AtomIJNS4_26SM100_MMA_F16BF16_2x1SM_SSISJ_SJ_fLi128ELi128ELNS4_4UMMA5MajorE1ELSP_1ELNSO_7ScaleInE0ELSQ_0EEEEEENS4_6LayoutINS5_IJSD_SD_SD_EEENS5_IJNSA_ILi0EEESV_SV_EEEEENS5_IJNS4_10UnderscoreESY_SY_EEEEENS4_28SM100_TMA_2SM_LOAD_MULTICASTENS4_14ComposedLayoutINS4_7SwizzleILi3ELi4ELi3EEENS4_18smem_ptr_flag_bitsILi16EEENST_INS5_IJSH_NSA_ILi8EEEEEENS5_IJSD_SH_EEEEEEEvNS4_8identityENS4_18SM100_TMA_2SM_LOADES1B_vS1C_EENS_8epilogue10collective18CollectiveEpilogueINS1F_23Sm100TmaWarpSpecializedILi4ELi2ELi16ELb1ELb0EEEJNS5_IJSH_SG_SH_EEENS5_IJNST_ISH_SD_EENST_INS5_IJNSA_ILi16EEESB_EEES19_EEEEESJ_NS5_IJlSD_lEEESJ_S1Q_NS1F_6fusion15FusionCallbacksIS1J_NS1R_17LinearCombinationISJ_fSJ_fLNS_15FloatRoundStyleE2EEES1K_S1P_JEEENS4_5SM1004TMEM4LOAD26SM100_TMEM_LOAD_32dp32b16xENS4_13SM90_TMA_LOADENS12_INS13_ILi1ELi4ELi3EEES16_NST_INS5_IJS17_S1M_EEENS5_IJS1M_SD_EEEEEEENS4_39AutoVectorizingCopyWithAssumedAlignmentILi128EEENS4_14SM90_TMA_STOREES26_S28_S28_EEEvvEEEEvNT_6ParamsE)
        /*0b5c*/ 	.short	0x0380
        /*0b5e*/ 	.short	0x0800


	//----- nvinfo : EIATTR_SW_WAR
	.align		4
.L_55:
        /*0b60*/ 	.byte	0x04, 0x36
        /*0b62*/ 	.short	(.L_57 - .L_56)
.L_56:
        /*0b64*/ 	.word	0x00000008
.L_57:


//--------------------- .nv.callgraph             --------------------------
	.section	.nv.callgraph,"",@"SHT_CUDA_CALLGRAPH"
	.align	4
	.sectionentsize	8
	.align		4
        /*0000*/ 	.word	0x00000000
	.align		4
        /*0004*/ 	.word	0xffffffff
	.align		4
        /*0008*/ 	.word	index@(_ZN7cutlass13device_kernelINS_4gemm6kernel13GemmUniversalIN4cute5tupleIJiiiiEEENS1_10collective13CollectiveMmaINS1_35MainloopSm100TmaUmmaWarpSpecializedILi6ELi2ELi4ENS5_IJNS4_1CILi2EEENSA_ILi4EEENSA_ILi1EEEEEEEENS5_IJNSA_ILi128EEESG_NSA_ILi64EEEEEENS_6half_tENS5_IJSD_llEEESJ_SK_NS4_8TiledMMAINS4_8MMA_AtomIJNS4_26SM100_MMA_F16BF16_2x1SM_SSISJ_SJ_fLi128ELi128ELNS4_4UMMA5MajorE1ELSP_1ELNSO_7ScaleInE0ELSQ_0EEEEEENS4_6LayoutINS5_IJSD_SD_SD_EEENS5_IJNSA_ILi0EEESV_SV_EEEEENS5_IJNS4_10UnderscoreESY_SY_EEEEENS4_28SM100_TMA_2SM_LOAD_MULTICASTENS4_14ComposedLayoutINS4_7SwizzleILi3ELi4ELi3EEENS4_18smem_ptr_flag_bitsILi16EEENST_INS5_IJSH_NSA_ILi8EEEEEENS5_IJSD_SH_EEEEEEEvNS4_8identityENS4_18SM100_TMA_2SM_LOADES1B_vS1C_EENS_8epilogue10collective18CollectiveEpilogueINS1F_23Sm100TmaWarpSpecializedILi4ELi2ELi16ELb1ELb0EEEJNS5_IJSH_SG_SH_EEENS5_IJNST_ISH_SD_EENST_INS5_IJNSA_ILi16EEESB_EEES19_EEEEESJ_NS5_IJlSD_lEEESJ_S1Q_NS1F_6fusion15FusionCallbacksIS1J_NS1R_17LinearCombinationISJ_fSJ_fLNS_15FloatRoundStyleE2EEES1K_S1P_JEEENS4_5SM1004TMEM4LOAD26SM100_TMEM_LOAD_32dp32b16xENS4_13SM90_TMA_LOADENS12_INS13_ILi1ELi4ELi3EEES16_NST_INS5_IJS17_S1M_EEENS5_IJS1M_SD_EEEEEEENS4_39AutoVectorizingCopyWithAssumedAlignmentILi128EEENS4_14SM90_TMA_STOREES26_S28_S28_EEEvvEEEEvNT_6ParamsE)
	.align		4
        /*000c*/ 	.word	index@(__assertfail)
	.align		4
        /*0010*/ 	.word	0x00000000
	.align		4
        /*0014*/ 	.word	0xfffffffe
	.align		4
        /*0018*/ 	.word	0x00000000
	.align		4
        /*001c*/ 	.word	0xfffffffd
	.align		4
        /*0020*/ 	.word	0x00000000
	.align		4
        /*0024*/ 	.word	0xfffffffc


//--------------------- .nv.constant4             --------------------------
	.section	.nv.constant4,"a",@progbits
	.align	8
	.align		8
.nv.constant4:
        /*0000*/ 	.dword	__assertfail
	.align		8
        /*0008*/ 	.dword	__unnamed_1
	.align		8
        /*0010*/ 	.dword	__unnamed_2
	.align		8
        /*0018*/ 	.dword	_ZN40_INTERNAL_68ac84d0_4_k_cu_82035cbf_389944cuda3std3__45__cpo5beginE
	.align		8
        /*0020*/ 	.dword	_ZN40_INTERNAL_68ac84d0_4_k_cu_82035cbf_389944cuda3std3__45__cpo3endE
	.align		8
        /*0028*/ 	.dword	_ZN40_INTERNAL_68ac84d0_4_k_cu_82035cbf_389944cuda3std3__45__cpo6cbeginE
	.align		8
        /*0030*/ 	.dword	_ZN40_INTERNAL_68ac84d0_4_k_cu_82035cbf_389944cuda3std3__45__cpo4cendE
	.align		8
        /*0038*/ 	.dword	_ZN40_INTERNAL_68ac84d0_4_k_cu_82035cbf_389944cuda3std3__442_GLOBAL__N__68ac84d0_4_k_cu_82035cbf_389946ignoreE
	.align		8
        /*0040*/ 	.dword	_ZN40_INTERNAL_68ac84d0_4_k_cu_82035cbf_389944cuda3std3__419piecewise_constructE
	.align		8
        /*0048*/ 	.dword	_ZN40_INTERNAL_68ac84d0_4_k_cu_82035cbf_389944cuda3std3__48in_placeE
	.align		8
        /*0050*/ 	.dword	_ZN40_INTERNAL_68ac84d0_4_k_cu_82035cbf_389944cuda3std6ranges3__45__cpo4swapE
	.align		8
        /*0058*/ 	.dword	_ZN40_INTERNAL_68ac84d0_4_k_cu_82035cbf_389944cuda3std6ranges3__45__cpo9iter_moveE
	.align		8
        /*0060*/ 	.dword	_ZN40_INTERNAL_68ac84d0_4_k_cu_82035cbf_389944cute7productE
	.align		8
        /*0068*/ 	.dword	_ZN40_INTERNAL_68ac84d0_4_k_cu_82035cbf_389944cute1_E
	.align		8
        /*0070*/ 	.dword	$str$25
	.align		8
        /*0078*/ 	.dword	$str$26
	.align		8
        /*0080*/ 	.dword	$str$27
	.align		8
        /*0088*/ 	.dword	$str$28


//--------------------- .text._ZN7cutlass13device_kernelINS_4gemm6kernel13GemmUniversalIN4cute5tupleIJiiiiEEENS1_10collective13CollectiveMmaINS1_35MainloopSm100TmaUmmaWarpSpecializedILi6ELi2ELi4ENS5_IJNS4_1CILi2EEENSA_ILi4EEENSA_ILi1EEEEEEEENS5_IJNSA_ILi128EEESG_NSA_ILi64EEEEEENS_6half_tENS5_IJSD_llEEESJ_SK_NS4_8TiledMMAINS4_8MMA_AtomIJNS4_26SM100_MMA_F16BF16_2x1SM_SSISJ_SJ_fLi128ELi128ELNS4_4UMMA5MajorE1ELSP_1ELNSO_7ScaleInE0ELSQ_0EEEEEENS4_6LayoutINS5_IJSD_SD_SD_EEENS5_IJNSA_ILi0EEESV_SV_EEEEENS5_IJNS4_10UnderscoreESY_SY_EEEEENS4_28SM100_TMA_2SM_LOAD_MULTICASTENS4_14ComposedLayoutINS4_7SwizzleILi3ELi4ELi3EEENS4_18smem_ptr_flag_bitsILi16EEENST_INS5_IJSH_NSA_ILi8EEEEEENS5_IJSD_SH_EEEEEEEvNS4_8identityENS4_18SM100_TMA_2SM_LOADES1B_vS1C_EENS_8epilogue10collective18CollectiveEpilogueINS1F_23Sm100TmaWarpSpecializedILi4ELi2ELi16ELb1ELb0EEEJNS5_IJSH_SG_SH_EEENS5_IJNST_ISH_SD_EENST_INS5_IJNSA_ILi16EEESB_EEES19_EEEEESJ_NS5_IJlSD_lEEESJ_S1Q_NS1F_6fusion15FusionCallbacksIS1J_NS1R_17LinearCombinationISJ_fSJ_fLNS_15FloatRoundStyleE2EEES1K_S1P_JEEENS4_5SM1004TMEM4LOAD26SM100_TMEM_LOAD_32dp32b16xENS4_13SM90_TMA_LOADENS12_INS13_ILi1ELi4ELi3EEES16_NST_INS5_IJS17_S1M_EEENS5_IJS1M_SD_EEEEEEENS4_39AutoVectorizingCopyWithAssumedAlignmentILi128EEENS4_14SM90_TMA_STOREES26_S28_S28_EEEvvEEEEvNT_6ParamsE --------------------------
	.section	.text._ZN7cutlass13device_kernelINS_4gemm6kernel13GemmUniversalIN4cute5tupleIJiiiiEEENS1_10collective13CollectiveMmaINS1_35MainloopSm100TmaUmmaWarpSpecializedILi6ELi2ELi4ENS5_IJNS4_1CILi2EEENSA_ILi4EEENSA_ILi1EEEEEEEENS5_IJNSA_ILi128EEESG_NSA_ILi64EEEEEENS_6half_tENS5_IJSD_llEEESJ_SK_NS4_8TiledMMAINS4_8MMA_AtomIJNS4_26SM100_MMA_F16BF16_2x1SM_SSISJ_SJ_fLi128ELi128ELNS4_4UMMA5MajorE1ELSP_1ELNSO_7ScaleInE0ELSQ_0EEEEEENS4_6LayoutINS5_IJSD_SD_SD_EEENS5_IJNSA_ILi0EEESV_SV_EEEEENS5_IJNS4_10UnderscoreESY_SY_EEEEENS4_28SM100_TMA_2SM_LOAD_MULTICASTENS4_14ComposedLayoutINS4_7SwizzleILi3ELi4ELi3EEENS4_18smem_ptr_flag_bitsILi16EEENST_INS5_IJSH_NSA_ILi8EEEEEENS5_IJSD_SH_EEEEEEEvNS4_8identityENS4_18SM100_TMA_2SM_LOADES1B_vS1C_EENS_8epilogue10collective18CollectiveEpilogueINS1F_23Sm100TmaWarpSpecializedILi4ELi2ELi16ELb1ELb0EEEJNS5_IJSH_SG_SH_EEENS5_IJNST_ISH_SD_EENST_INS5_IJNSA_ILi16EEESB_EEES19_EEEEESJ_NS5_IJlSD_lEEESJ_S1Q_NS1F_6fusion15FusionCallbacksIS1J_NS1R_17LinearCombinationISJ_fSJ_fLNS_15FloatRoundStyleE2EEES1K_S1P_JEEENS4_5SM1004TMEM4LOAD26SM100_TMEM_LOAD_32dp32b16xENS4_13SM90_TMA_LOADENS12_INS13_ILi1ELi4ELi3EEES16_NST_INS5_IJS17_S1M_EEENS5_IJS1M_SD_EEEEEEENS4_39AutoVectorizingCopyWithAssumedAlignmentILi128EEENS4_14SM90_TMA_STOREES26_S28_S28_EEEvvEEEEvNT_6ParamsE,"ax",@progbits
	.align	128
.text._ZN7cutlass13device_kernelINS_4gemm6kernel13GemmUniversalIN4cute5tupleIJiiiiEEENS1_10collective13CollectiveMmaINS1_35MainloopSm100TmaUmmaWarpSpecializedILi6ELi2ELi4ENS5_IJNS4_1CILi2EEENSA_ILi4EEENSA_ILi1EEEEEEEENS5_IJNSA_ILi128EEESG_NSA_ILi64EEEEEENS_6half_tENS5_IJSD_llEEESJ_SK_NS4_8TiledMMAINS4_8MMA_AtomIJNS4_26SM100_MMA_F16BF16_2x1SM_SSISJ_SJ_fLi128ELi128ELNS4_4UMMA5MajorE1ELSP_1ELNSO_7ScaleInE0ELSQ_0EEEEEENS4_6LayoutINS5_IJSD_SD_SD_EEENS5_IJNSA_ILi0EEESV_SV_EEEEENS5_IJNS4_10UnderscoreESY_SY_EEEEENS4_28SM100_TMA_2SM_LOAD_MULTICASTENS4_14ComposedLayoutINS4_7SwizzleILi3ELi4ELi3EEENS4_18smem_ptr_flag_bitsILi16EEENST_INS5_IJSH_NSA_ILi8EEEEEENS5_IJSD_SH_EEEEEEEvNS4_8identityENS4_18SM100_TMA_2SM_LOADES1B_vS1C_EENS_8epilogue10collective18CollectiveEpilogueINS1F_23Sm100TmaWarpSpecializedILi4ELi2ELi16ELb1ELb0EEEJNS5_IJSH_SG_SH_EEENS5_IJNST_ISH_SD_EENST_INS5_IJNSA_ILi16EEESB_EEES19_EEEEESJ_NS5_IJlSD_lEEESJ_S1Q_NS1F_6fusion15FusionCallbacksIS1J_NS1R_17LinearCombinationISJ_fSJ_fLNS_15FloatRoundStyleE2EEES1K_S1P_JEEENS4_5SM1004TMEM4LOAD26SM100_TMEM_LOAD_32dp32b16xENS4_13SM90_TMA_LOADENS12_INS13_ILi1ELi4ELi3EEES16_NST_INS5_IJS17_S1M_EEENS5_IJS1M_SD_EEEEEEENS4_39AutoVectorizingCopyWithAssumedAlignmentILi128EEENS4_14SM90_TMA_STOREES26_S28_S28_EEEvvEEEEvNT_6ParamsE:
        .type           _ZN7cutlass13device_kernelINS_4gemm6kernel13GemmUniversalIN4cute5tupleIJiiiiEEENS1_10collective13CollectiveMmaINS1_35MainloopSm100TmaUmmaWarpSpecializedILi6ELi2ELi4ENS5_IJNS4_1CILi2EEENSA_ILi4EEENSA_ILi1EEEEEEEENS5_IJNSA_ILi128EEESG_NSA_ILi64EEEEEENS_6half_tENS5_IJSD_llEEESJ_SK_NS4_8TiledMMAINS4_8MMA_AtomIJNS4_26SM100_MMA_F16BF16_2x1SM_SSISJ_SJ_fLi128ELi128ELNS4_4UMMA5MajorE1ELSP_1ELNSO_7ScaleInE0ELSQ_0EEEEEENS4_6LayoutINS5_IJSD_SD_SD_EEENS5_IJNSA_ILi0EEESV_SV_EEEEENS5_IJNS4_10UnderscoreESY_SY_EEEEENS4_28SM100_TMA_2SM_LOAD_MULTICASTENS4_14ComposedLayoutINS4_7SwizzleILi3ELi4ELi3EEENS4_18smem_ptr_flag_bitsILi16EEENST_INS5_IJSH_NSA_ILi8EEEEEENS5_IJSD_SH_EEEEEEEvNS4_8identityENS4_18SM100_TMA_2SM_LOADES1B_vS1C_EENS_8epilogue10collective18CollectiveEpilogueINS1F_23Sm100TmaWarpSpecializedILi4ELi2ELi16ELb1ELb0EEEJNS5_IJSH_SG_SH_EEENS5_IJNST_ISH_SD_EENST_INS5_IJNSA_ILi16EEESB_EEES19_EEEEESJ_NS5_IJlSD_lEEESJ_S1Q_NS1F_6fusion15FusionCallbacksIS1J_NS1R_17LinearCombinationISJ_fSJ_fLNS_15FloatRoundStyleE2EEES1K_S1P_JEEENS4_5SM1004TMEM4LOAD26SM100_TMEM_LOAD_32dp32b16xENS4_13SM90_TMA_LOADENS12_INS13_ILi1ELi4ELi3EEES16_NST_INS5_IJS17_S1M_EEENS5_IJS1M_SD_EEEEEEENS4_39AutoVectorizingCopyWithAssumedAlignmentILi128EEENS4_14SM90_TMA_STOREES26_S28_S28_EEEvvEEEEvNT_6ParamsE,@function
        .size           _ZN7cutlass13device_kernelINS_4gemm6kernel13GemmUniversalIN4cute5tupleIJiiiiEEENS1_10collective13CollectiveMmaINS1_35MainloopSm100TmaUmmaWarpSpecializedILi6ELi2ELi4ENS5_IJNS4_1CILi2EEENSA_ILi4EEENSA_ILi1EEEEEEEENS5_IJNSA_ILi128EEESG_NSA_ILi64EEEEEENS_6half_tENS5_IJSD_llEEESJ_SK_NS4_8TiledMMAINS4_8MMA_AtomIJNS4_26SM100_MMA_F16BF16_2x1SM_SSISJ_SJ_fLi128ELi128ELNS4_4UMMA5MajorE1ELSP_1ELNSO_7ScaleInE0ELSQ_0EEEEEENS4_6LayoutINS5_IJSD_SD_SD_EEENS5_IJNSA_ILi0EEESV_SV_EEEEENS5_IJNS4_10UnderscoreESY_SY_EEEEENS4_28SM100_TMA_2SM_LOAD_MULTICASTENS4_14ComposedLayoutINS4_7SwizzleILi3ELi4ELi3EEENS4_18smem_ptr_flag_bitsILi16EEENST_INS5_IJSH_NSA_ILi8EEEEEENS5_IJSD_SH_EEEEEEEvNS4_8identityENS4_18SM100_TMA_2SM_LOADES1B_vS1C_EENS_8epilogue10collective18CollectiveEpilogueINS1F_23Sm100TmaWarpSpecializedILi4ELi2ELi16ELb1ELb0EEEJNS5_IJSH_SG_SH_EEENS5_IJNST_ISH_SD_EENST_INS5_IJNSA_ILi16EEESB_EEES19_EEEEESJ_NS5_IJlSD_lEEESJ_S1Q_NS1F_6fusion15FusionCallbacksIS1J_NS1R_17LinearCombinationISJ_fSJ_fLNS_15FloatRoundStyleE2EEES1K_S1P_JEEENS4_5SM1004TMEM4LOAD26SM100_TMEM_LOAD_32dp32b16xENS4_13SM90_TMA_LOADENS12_INS13_ILi1ELi4ELi3EEES16_NST_INS5_IJS17_S1M_EEENS5_IJS1M_SD_EEEEEEENS4_39AutoVectorizingCopyWithAssumedAlignmentILi128EEENS4_14SM90_TMA_STOREES26_S28_S28_EEEvvEEEEvNT_6ParamsE,(.L_x_203 - _ZN7cutlass13device_kernelINS_4gemm6kernel13GemmUniversalIN4cute5tupleIJiiiiEEENS1_10collective13CollectiveMmaINS1_35MainloopSm100TmaUmmaWarpSpecializedILi6ELi2ELi4ENS5_IJNS4_1CILi2EEENSA_ILi4EEENSA_ILi1EEEEEEEENS5_IJNSA_ILi128EEESG_NSA_ILi64EEEEEENS_6half_tENS5_IJSD_llEEESJ_SK_NS4_8TiledMMAINS4_8MMA_AtomIJNS4_26SM100_MMA_F16BF16_2x1SM_SSISJ_SJ_fLi128ELi128ELNS4_4UMMA5MajorE1ELSP_1ELNSO_7ScaleInE0ELSQ_0EEEEEENS4_6LayoutINS5_IJSD_SD_SD_EEENS5_IJNSA_ILi0EEESV_SV_EEEEENS5_IJNS4_10UnderscoreESY_SY_EEEEENS4_28SM100_TMA_2SM_LOAD_MULTICASTENS4_14ComposedLayoutINS4_7SwizzleILi3ELi4ELi3EEENS4_18smem_ptr_flag_bitsILi16EEENST_INS5_IJSH_NSA_ILi8EEEEEENS5_IJSD_SH_EEEEEEEvNS4_8identityENS4_18SM100_TMA_2SM_LOADES1B_vS1C_EENS_8epilogue10collective18CollectiveEpilogueINS1F_23Sm100TmaWarpSpecializedILi4ELi2ELi16ELb1ELb0EEEJNS5_IJSH_SG_SH_EEENS5_IJNST_ISH_SD_EENST_INS5_IJNSA_ILi16EEESB_EEES19_EEEEESJ_NS5_IJlSD_lEEESJ_S1Q_NS1F_6fusion15FusionCallbacksIS1J_NS1R_17LinearCombinationISJ_fSJ_fLNS_15FloatRoundStyleE2EEES1K_S1P_JEEENS4_5SM1004TMEM4LOAD26SM100_TMEM_LOAD_32dp32b16xENS4_13SM90_TMA_LOADENS12_INS13_ILi1ELi4ELi3EEES16_NST_INS5_IJS17_S1M_EEENS5_IJS1M_SD_EEEEEEENS4_39AutoVectorizingCopyWithAssumedAlignmentILi128EEENS4_14SM90_TMA_STOREES26_S28_S28_EEEvvEEEEvNT_6ParamsE)
        .other          _ZN7cutlass13device_kernelINS_4gemm6kernel13GemmUniversalIN4cute5tupleIJiiiiEEENS1_10collective13CollectiveMmaINS1_35MainloopSm100TmaUmmaWarpSpecializedILi6ELi2ELi4ENS5_IJNS4_1CILi2EEENSA_ILi4EEENSA_ILi1EEEEEEEENS5_IJNSA_ILi128EEESG_NSA_ILi64EEEEEENS_6half_tENS5_IJSD_llEEESJ_SK_NS4_8TiledMMAINS4_8MMA_AtomIJNS4_26SM100_MMA_F16BF16_2x1SM_SSISJ_SJ_fLi128ELi128ELNS4_4UMMA5MajorE1ELSP_1ELNSO_7ScaleInE0ELSQ_0EEEEEENS4_6LayoutINS5_IJSD_SD_SD_EEENS5_IJNSA_ILi0EEESV_SV_EEEEENS5_IJNS4_10UnderscoreESY_SY_EEEEENS4_28SM100_TMA_2SM_LOAD_MULTICASTENS4_14ComposedLayoutINS4_7SwizzleILi3ELi4ELi3EEENS4_18smem_ptr_flag_bitsILi16EEENST_INS5_IJSH_NSA_ILi8EEEEEENS5_IJSD_SH_EEEEEEEvNS4_8identityENS4_18SM100_TMA_2SM_LOADES1B_vS1C_EENS_8epilogue10collective18CollectiveEpilogueINS1F_23Sm100TmaWarpSpecializedILi4ELi2ELi16ELb1ELb0EEEJNS5_IJSH_SG_SH_EEENS5_IJNST_ISH_SD_EENST_INS5_IJNSA_ILi16EEESB_EEES19_EEEEESJ_NS5_IJlSD_lEEESJ_S1Q_NS1F_6fusion15FusionCallbacksIS1J_NS1R_17LinearCombinationISJ_fSJ_fLNS_15FloatRoundStyleE2EEES1K_S1P_JEEENS4_5SM1004TMEM4LOAD26SM100_TMEM_LOAD_32dp32b16xENS4_13SM90_TMA_LOADENS12_INS13_ILi1ELi4ELi3EEES16_NST_INS5_IJS17_S1M_EEENS5_IJS1M_SD_EEEEEEENS4_39AutoVectorizingCopyWithAssumedAlignmentILi128EEENS4_14SM90_TMA_STOREES26_S28_S28_EEEvvEEEEvNT_6ParamsE,@"STO_CUDA_ENTRY STV_DEFAULT"
_ZN7cutlass13device_kernelINS_4gemm6kernel13GemmUniversalIN4cute5tupleIJiiiiEEENS1_10collective13CollectiveMmaINS1_35MainloopSm100TmaUmmaWarpSpecializedILi6ELi2ELi4ENS5_IJNS4_1CILi2EEENSA_ILi4EEENSA_ILi1EEEEEEEENS5_IJNSA_ILi128EEESG_NSA_ILi64EEEEEENS_6half_tENS5_IJSD_llEEESJ_SK_NS4_8TiledMMAINS4_8MMA_AtomIJNS4_26SM100_MMA_F16BF16_2x1SM_SSISJ_SJ_fLi128ELi128ELNS4_4UMMA5MajorE1ELSP_1ELNSO_7ScaleInE0ELSQ_0EEEEEENS4_6LayoutINS5_IJSD_SD_SD_EEENS5_IJNSA_ILi0EEESV_SV_EEEEENS5_IJNS4_10UnderscoreESY_SY_EEEEENS4_28SM100_TMA_2SM_LOAD_MULTICASTENS4_14ComposedLayoutINS4_7SwizzleILi3ELi4ELi3EEENS4_18smem_ptr_flag_bitsILi16EEENST_INS5_IJSH_NSA_ILi8EEEEEENS5_IJSD_SH_EEEEEEEvNS4_8identityENS4_18SM100_TMA_2SM_LOADES1B_vS1C_EENS_8epilogue10collective18CollectiveEpilogueINS1F_23Sm100TmaWarpSpecializedILi4ELi2ELi16ELb1ELb0EEEJNS5_IJSH_SG_SH_EEENS5_IJNST_ISH_SD_EENST_INS5_IJNSA_ILi16EEESB_EEES19_EEEEESJ_NS5_IJlSD_lEEESJ_S1Q_NS1F_6fusion15FusionCallbacksIS1J_NS1R_17LinearCombinationISJ_fSJ_fLNS_15FloatRoundStyleE2EEES1K_S1P_JEEENS4_5SM1004TMEM4LOAD26SM100_TMEM_LOAD_32dp32b16xENS4_13SM90_TMA_LOADENS12_INS13_ILi1ELi4ELi3EEES16_NST_INS5_IJS17_S1M_EEENS5_IJS1M_SD_EEEEEEENS4_39AutoVectorizingCopyWithAssumedAlignmentILi128EEENS4_14SM90_TMA_STOREES26_S28_S28_EEEvvEEEEvNT_6ParamsE:
[----:B------:R-:W1:Y:S01]  /*0000*/  LDC R1, c[0x0][0x37c] ;  /* 0x0000df00ff017b82 */ /* 0x000e620000000800 */
[----:B------:R-:W2:Y:S01]  /*0010*/  S2R R76, SR_TID.X ;  /* 0x00000000004c7919 */ /* 0x000ea20000002100 */
[----:B------:R-:W3:Y:S06]  /*0020*/  LDCU.64 UR6, c[0x0][0x890] ;  /* 0x00011200ff0677ac */ /* 0x000eec0008000a00 */
[----:B------:R-:W4:Y:S01]  /*0030*/  S2UR UR37, SR_CgaCtaId ;  /* 0x00000000002579c3 */ /* 0x000f220000008800 */
[----:B------:R-:W-:Y:S01]  /*0040*/  PRMT R63, RZ, 0x7610, R63 ;  /* 0x00007610ff3f7816 */ /* 0x000fe2000000003f */
[----:B------:R-:W1:Y:S01]  /*0050*/  LDCU.64 UR46, c[0x0][0x358] ;  /* 0x00006b00ff2e77ac */ /* 0x000e620008000a00 */
[----:B------:R-:W-:-:S02]  /*0060*/  ELECT P0, URZ, PT ;  /* 0x0000000000ff782f */ /* 0x000fc40003800000 */
[----:B---3--:R-:W-:-:S04]  /*0070*/  ISETP.NE.U32.AND P1, PT, RZ, UR6, PT ;  /* 0x00000006ff007c0c */ /* 0x008fc8000bf25070 */
[----:B------:R-:W-:Y:S01]  /*0080*/  ISETP.NE.AND.EX P2, PT, RZ, UR7, PT, P1 ;  /* 0x00000007ff007c0c */ /* 0x000fe2000bf45310 */
[----:B----4-:R-:W-:Y:S02]  /*0090*/  ULOP3.LUT UR9, UR37, 0x1, URZ, 0xc0, !UPT ;  /* 0x0000000125097892 */ /* 0x010fe4000f8ec0ff */
[----:B------:R-:W-:Y:S01]  /*00a0*/  ULOP3.LUT UR8, UR37, 0x1, URZ, 0x3c, !UPT ;  /* 0x0000000125087892 */ /* 0x000fe2000f8e3cff */
[----:B--2---:R-:W-:-:S05]  /*00b0*/  SHF.R.U32.HI R70, RZ, 0x5, R76 ;  /* 0x00000005ff467819 */ /* 0x004fca000001164c */
[----:B------:R-:W2:Y:S02]  /*00c0*/  SHFL.IDX PT, R0, R70, RZ, 0x1f ;  /* 0x00001fff46007589 */ /* 0x000ea400000e0000 */
[----:B--2---:R-:W-:Y:S02]  /*00d0*/  R2UR UR10, R0 ;  /* 0x00000000000a72ca */ /* 0x004fe400000e0000 */
[----:B-1----:R-:W-:Y:S05]  /*00e0*/  @P2 BRA `(.L_x_0) ;  /* 0x00000000002c2947 */ /* 0x002fea0003800000 */
[----:B------:R-:W1:Y:S02]  /*00f0*/  LDCU.64 UR4, c[0x0][0x888] ;  /* 0x00011100ff0477ac */ /* 0x000e640008000a00 */
[----:B-1----:R-:W-:-:S04]  /*0100*/  UISETP.NE.U32.AND UP0, UPT, UR4, URZ, UPT ;  /* 0x000000ff0400728c */ /* 0x002fc8000bf05070 */
[----:B------:R-:W-:-:S09]  /*0110*/  UISETP.NE.AND.EX UP0, UPT, UR5, URZ, UPT, UP0 ;  /* 0x000000ff0500728c */ /* 0x000fd2000bf05300 */
[----:B------:R-:W-:Y:S05]  /*0120*/  BRA.U !UP0, `(.L_x_1) ;  /* 0x0000000108107547 */ /* 0x000fea000b800000 */
[----:B------:R-:W1:Y:S02]  /*0130*/  LDC.64 R2, c[0x0][0x888] ;  /* 0x00022200ff027b82 */ /* 0x000e640000000a00 */
[----:B-1----:R1:W5:Y:S01]  /*0140*/  LDG.E R35, desc[UR46][R2.64] ;  /* 0x0000002e02237981 */ /* 0x002362000c1e1900 */
[----:B------:R-:W-:Y:S01]  /*0150*/  HFMA2 R63, -RZ, RZ, 0, 5.9604644775390625e-08 ;  /* 0x00000001ff3f7431 */ /* 0x000fe200000001ff */
[----:B------:R-:W-:Y:S05]  /*0160*/  BRA `(.L_x_0) ;  /* 0x00000000000c7947 */ /* 0x000fea0003800000 */
.L_x_1:
[----:B------:R-:W1:Y:S01]  /*0170*/  LDCU UR4, c[0x0][0x880] ;  /* 0x00011000ff0477ac */ /* 0x000e620008000800 */
[----:B------:R-:W-:Y:S01]  /*0180*/  HFMA2 R63, -RZ, RZ, 0, 5.9604644775390625e-08 ;  /* 0x00000001ff3f7431 */ /* 0x000fe200000001ff */
[----:B-1----:R-:W-:-:S07]  /*0190*/  MOV R35, UR4 ;  /* 0x0000000400237c02 */ /* 0x002fce0008000f00 */
.L_x_0:
[----:B------:R-:W2:Y:S02]  /*01a0*/  LDCU.64 UR4, c[0x0][0x8b0] ;  /* 0x00011600ff0477ac */ /* 0x000ea40008000a00 */
[----:B--2---:R-:W-:-:S04]  /*01b0*/  UISETP.NE.U32.AND UP0, UPT, UR4, URZ, UPT ;  /* 0x000000ff0400728c */ /* 0x004fc8000bf05070 */
[----:B------:R-:W-:-:S09]  /*01c0*/  UISETP.NE.AND.EX UP0, UPT, UR5, URZ, UPT, UP0 ;  /* 0x000000ff0500728c */ /* 0x000fd2000bf05300 */
[----:B------:R-:W-:Y:S05]  /*01d0*/  BRA.U UP0, `(.L_x_2) ;  /* 0x0000000100247547 */ /* 0x000fea000b800000 */
[----:B------:R-:W2:Y:S02]  /*01e0*/  LDCU.64 UR4, c[0x0][0x8a8] ;  /* 0x00011500ff0477ac */ /* 0x000ea40008000a00 */
[----:B--2---:R-:W-:-:S04]  /*01f0*/  UISETP.NE.U32.AND UP0, UPT, UR4, URZ, UPT ;  /* 0x000000ff0400728c */ /* 0x004fc8000bf05070 */
[----:B------:R-:W-:-:S09]  /*0200*/  UISETP.NE.AND.EX UP0, UPT, UR5, URZ, UPT, UP0 ;  /* 0x000000ff0500728c */ /* 0x000fd2000bf05300 */
[----:B------:R-:W-:Y:S05]  /*0210*/  BRA.U !UP0, `(.L_x_3) ;  /* 0x00000001080c7547 */ /* 0x000fea000b800000 */
[----:B------:R-:W2:Y:S02]  /*0220*/  LDC.64 R32, c[0x0][0x8a8] ;  /* 0x00022a00ff207b82 */ /* 0x000ea40000000a00 */
[----:B--2---:R2:W5:Y:S01]  /*0230*/  LDG.E R32, desc[UR46][R32.64] ;  /* 0x0000002e20207981 */ /* 0x004562000c1e1900 */
[----:B------:R-:W-:Y:S05]  /*0240*/  BRA `(.L_x_2) ;  /* 0x0000000000087947 */ /* 0x000fea0003800000 */
.L_x_3:
[----:B------:R-:W2:Y:S02]  /*0250*/  LDCU UR4, c[0x0][0x8a0] ;  /* 0x00011400ff0477ac */ /* 0x000ea40008000800 */
[----:B--2---:R-:W-:Y:S02]  /*0260*/  MOV R32, UR4 ;  /* 0x0000000400207c02 */ /* 0x004fe40008000f00 */
.L_x_2:
[----:B------:R-:W-:Y:S01]  /*0270*/  IMAD.U32 R0, RZ, RZ, UR10 ;  /* 0x0000000aff007e24 */ /* 0x000fe2000f8e00ff */
[----:B------:R-:W-:Y:S04]  /*0280*/  BSSY.RECONVERGENT B0, `(.L_x_4) ;  /* 0x000000c000007945 */ /* 0x000fe80003800200 */
[C---:B------:R-:W-:Y:S02]  /*0290*/  ISETP.NE.OR P3, PT, R0.reuse, 0x1, !P0 ;  /* 0x000000010000780c */ /* 0x040fe40004765670 */
[----:B------:R-:W-:-:S11]  /*02a0*/  ISETP.NE.OR P2, PT, R0, 0x3, !P0 ;  /* 0x000000030000780c */ /* 0x000fd60004745670 */
[----:B------:R-:W-:Y:S05]  /*02b0*/  @P3 BRA `(.L_x_5) ;  /* 0x0000000000203947 */ /* 0x000fea0003800000 */
[----:B------:R-:W3:Y:S02]  /*02c0*/  LDCU.64 UR4, c[0x0][0x348] ;  /* 0x00006900ff0477ac */ /* 0x000ee40008000a00 */
[----:B---3--:R-:W-:Y:S02]  /*02d0*/  UIADD3 UR12, UP1, UPT, UR4, 0x80, URZ ;  /* 0x00000080040c7890 */ /* 0x008fe4000ff3e0ff */
[----:B------:R-:W-:Y:S02]  /*02e0*/  UIADD3 UR4, UP0, UPT, UR4, 0x180, URZ ;  /* 0x0000018004047890 */ /* 0x000fe4000ff1e0ff */
[----:B------:R-:W-:Y:S02]  /*02f0*/  UIADD3.X UR13, UPT, UPT, URZ, UR5, URZ, UP1, !UPT ;  /* 0x00000005ff0d7290 */ /* 0x000fe40008ffe4ff */
[----:B------:R-:W-:-:S07]  /*0300*/  UIADD3.X UR5, UPT, UPT, URZ, UR5, URZ, UP0, !UPT ;  /* 0x00000005ff057290 */ /* 0x000fce00087fe4ff */
[----:B------:R3:W-:Y:S02]  /*0310*/  UTMACCTL.PF [UR12] ;  /* 0x000000000c0079b9 */ /* 0x0007e40008040000 */
[----:B------:R3:W-:Y:S02]  /*0320*/  UTMACCTL.PF [UR4] ;  /* 0x00000000040079b9 */ /* 0x0007e40008040000 */
[----:B---3--:R-:W-:Y:S01]  /*0330*/  NOP ;  /* 0x0000000000007918 */ /* 0x008fe20000000000 */
.L_x_5:
[----:B------:R-:W-:Y:S05]  /*0340*/  BSYNC.RECONVERGENT B0 ;  /* 0x0000000000007941 */ /* 0x000fea0003800200 */
.L_x_4:
[----:B------:R-:W-:Y:S04]  /*0350*/  BSSY.RECONVERGENT B0, `(.L_x_6) ;  /* 0x000000a000007945 */ /* 0x000fe80003800200 */
        /* <DEDUP_REMOVED lines=9> */
.L_x_7:
[----:B------:R-:W-:Y:S05]  /*03f0*/  BSYNC.RECONVERGENT B0 ;  /* 0x0000000000007941 */ /* 0x000fea0003800200 */
.L_x_6:
[----:B------:R-:W3:Y:S01]  /*0400*/  LDCU.64 UR4, c[0x0][0x888] ;  /* 0x00011100ff0477ac */ /* 0x000ee20008000a00 */
[----:B------:R-:W-:Y:S01]  /*0410*/  ISETP.NE.AND.EX P1, PT, RZ, UR7, PT, P1 ;  /* 0x00000007ff007c0c */ /* 0x000fe2000bf25310 */
[----:B------:R-:W-:Y:S01]  /*0420*/  UPLOP3.LUT UP4, UPT, UPT, UPT, UPT, 0x80, 0x8 ;  /* 0x000000000008789c */ /* 0x000fe20003f8f070 */
[----:B---3--:R-:W-:-:S04]  /*0430*/  ISETP.NE.U32.AND P2, PT, RZ, UR4, PT ;  /* 0x00000004ff007c0c */ /* 0x008fc8000bf45070 */
[----:B------:R-:W-:-:S13]  /*0440*/  ISETP.NE.AND.EX P2, PT, RZ, UR5, PT, P2 ;  /* 0x00000005ff007c0c */ /* 0x000fda000bf45320 */
[----:B------:R-:W-:Y:S05]  /*0450*/  @P2 BRA P1, `(.L_x_8) ;  /* 0x0000000000282947 */ /* 0x000fea0000800000 */
[----:B------:R-:W-:Y:S01]  /*0460*/  UISETP.NE.U32.AND UP1, UPT, UR6, URZ, UPT ;  /* 0x000000ff0600728c */ /* 0x000fe2000bf25070 */
[----:B-----5:R-:W-:Y:S01]  /*0470*/  FSETP.NEU.AND P1, PT, R35, RZ, PT ;  /* 0x000000ff2300720b */ /* 0x020fe20003f2d000 */
[----:B------:R-:W-:Y:S02]  /*0480*/  UISETP.NE.U32.AND UP0, UPT, UR4, URZ, UPT ;  /* 0x000000ff0400728c */ /* 0x000fe4000bf05070 */
[----:B------:R-:W-:Y:S02]  /*0490*/  UISETP.NE.AND.EX UP1, UPT, UR7, URZ, UPT, UP1 ;  /* 0x000000ff0700728c */ /* 0x000fe4000bf25310 */
[----:B------:R-:W-:-:S04]  /*04a0*/  UISETP.NE.AND.EX UP0, UPT, UR5, URZ, UPT, UP0 ;  /* 0x000000ff0500728c */ /* 0x000fc8000bf05300 */
[----:B------:R-:W-:-:S04]  /*04b0*/  USEL UR4, URZ, 0xffffffff, UP0 ;  /* 0xffffffffff047887 */ /* 0x000fc80008000000 */
[----:B------:R-:W-:Y:S01]  /*04c0*/  VOTEU.ANY UP0, P1 ;  /* 0x0000000000ff7886 */ /* 0x000fe20000800100 */
[----:B------:R-:W-:-:S04]  /*04d0*/  @!UP1 USEL UR4, URZ, 0xffffffff, UP0 ;  /* 0xffffffffff049887 */ /* 0x000fc80008000000 */
[----:B------:R-:W-:-:S04]  /*04e0*/  ULOP3.LUT UR4, UR4, 0x1, URZ, 0xc0, !UPT ;  /* 0x0000000104047892 */ /* 0x000fc8000f8ec0ff */
[----:B------:R-:W-:-:S11]  /*04f0*/  UISETP.NE.U32.AND UP4, UPT, UR4, 0x1, UPT ;  /* 0x000000010400788c */ /* 0x000fd6000bf85070 */
.L_x_8:
[----:B------:R-:W3:Y:S01]  /*0500*/  SHFL.IDX PT, R0, R70, RZ, 0x1f ;  /* 0x00001fff46007589 */ /* 0x000ee200000e0000 */
[----:B------:R-:W-:-:S04]  /*0510*/  UISETP.NE.AND UP0, UPT, UR10, 0x2, UPT ;  /* 0x000000020a00788c */ /* 0x000fc8000bf05270 */
[----:B------:R-:W-:Y:S02]  /*0520*/  UISETP.EQ.AND UP1, UPT, UR9, URZ, !UP0 ;  /* 0x000000ff0900728c */ /* 0x000fe4000c722270 */
[----:B------:R-:W-:-:S04]  /*0530*/  USEL UR6, URZ, 0x1, UP0 ;  /* 0x00000001ff067887 */ /* 0x000fc80008000000 */
[----:B------:R-:W-:Y:S02]  /*0540*/  PLOP3.LUT P5, PT, P0, PT, UP1, 0x80, 0x8 ;  /* 0x000000000008781c */ /* 0x000fe400007af018 */
[----:B---3--:R-:W-:-:S13]  /*0550*/  ISETP.NE.AND P1, PT, R0, RZ, PT ;  /* 0x000000ff0000720c */ /* 0x008fda0003f25270 */
[----:B------:R-:W-:Y:S05]  /*0560*/  @P1 BRA `(.L_x_9) ;  /* 0x0000000000641947 */ /* 0x000fea0003800000 */
[----:B------:R-:W-:Y:S01]  /*0570*/  UMOV UR7, 0x400 ;  /* 0x0000040000077882 */ /* 0x000fe20000000000 */
[----:B------:R-:W-:Y:S01]  /*0580*/  UMOV UR5, 0x1 ;  /* 0x0000000100057882 */ /* 0x000fe20000000000 */
[----:B------:R-:W-:Y:S01]  /*0590*/  UMOV UR4, 0x4 ;  /* 0x0000000400047882 */ /* 0x000fe20000000000 */
[----:B------:R-:W-:Y:S02]  /*05a0*/  ULEA UR7, UR37, UR7, 0x18 ;  /* 0x0000000725077291 */ /* 0x000fe4000f8ec0ff */
[----:B------:R-:W-:-:S04]  /*05b0*/  UIADD3 UR12, UPT, UPT, -UR5, 0x100000, URZ ;  /* 0x00100000050c7890 */ /* 0x000fc8000fffe1ff */
[----:B------:R-:W-:Y:S02]  /*05c0*/  USHF.L.U32 UR13, UR12, 0xb, URZ ;  /* 0x0000000b0c0d7899 */ /* 0x000fe400080006ff */
[----:B------:R-:W-:Y:S02]  /*05d0*/  USHF.L.U32 UR12, UR12, 0x1, URZ ;  /* 0x000000010c0c7899 */ /* 0x000fe400080006ff */
[----:B------:R-:W-:-:S04]  /*05e0*/  UIADD3 UR4, UPT, UPT, -UR4, 0x100000, URZ ;  /* 0x0010000004047890 */ /* 0x000fc8000fffe1ff */
[----:B------:R-:W-:Y:S02]  /*05f0*/  USHF.L.U32 UR5, UR4, 0xb, URZ ;  /* 0x0000000b04057899 */ /* 0x000fe400080006ff */
[----:B------:R-:W-:Y:S01]  /*0600*/  USHF.L.U32 UR4, UR4, 0x1, URZ ;  /* 0x0000000104047899 */ /* 0x000fe200080006ff */
[----:B------:R-:W-:Y:S01]  /*0610*/  ELECT P1, URZ, PT ;  /* 0x0000000000ff782f */ /* 0x000fe20003820000 */
[----:B------:R-:W3:Y:S02]  /*0620*/  FENCE.VIEW.ASYNC.S ;  /* 0x00000000000073c6 */ /* 0x000ee40000000000 */
[----:B---3--:R3:W4:Y:S08]  /*0630*/  SYNCS.EXCH.64 URZ, [UR7], UR12 ;  /* 0x0000000c07ff75b2 */ /* 0x0087300008000100 */
[----:B------:R3:W1:Y:S01]  /*0640*/  SYNCS.EXCH.64 URZ, [UR7+0x30], UR4 ;  /* 0x0000300407ff75b2 */ /* 0x0006620008000100 */
        /* <DEDUP_REMOVED lines=10> */
[----:B------:R-:W-:Y:S01]  /*06f0*/  NOP ;  /* 0x0000000000007918 */ /* 0x000fe20000000000 */
.L_x_9:
[----:B------:R-:W2:Y:S01]  /*0700*/  SHFL.IDX PT, R0, R70, RZ, 0x1f ;  /* 0x00001fff46007589 */ /* 0x000ea200000e0000 */
[----:B------:R-:W-:Y:S01]  /*0710*/  NOP ;  /* 0x0000000000007918 */ /* 0x000fe20000000000 */
[----:B--2---:R-:W-:-:S13]  /*0720*/  ISETP.NE.AND P1, PT, R0, 0x1, PT ;  /* 0x000000010000780c */ /* 0x004fda0003f25270 */
[----:B------:R-:W-:Y:S05]  /*0730*/  @P1 BRA `(.L_x_10) ;  /* 0x0000000000541947 */ /* 0x000fea0003800000 */
[----:B---3--:R-:W-:Y:S01]  /*0740*/  UMOV UR7, 0x400 ;  /* 0x0000040000077882 */ /* 0x008fe20000000000 */
        /* <DEDUP_REMOVED lines=10> */
[----:B------:R-:W2:Y:S02]  /*07f0*/  FENCE.VIEW.ASYNC.S ;  /* 0x00000000000073c6 */ /* 0x000ea40000000000 */
[----:B--2---:R2:W3:Y:S08]  /*0800*/  SYNCS.EXCH.64 URZ, [UR7+0x60], UR12 ;  /* 0x0000600c07ff75b2 */ /* 0x0044f00008000100 */
        /* <DEDUP_REMOVED lines=8> */
.L_x_10:
[----:B------:R-:W4:Y:S01]  /*0890*/  SHFL.IDX PT, R0, R70, RZ, 0x1f ;  /* 0x00001fff46007589 */ /* 0x000f2200000e0000 */
[----:B------:R-:W-:Y:S01]  /*08a0*/  NOP ;  /* 0x0000000000007918 */ /* 0x000fe20000000000 */
[----:B----4-:R-:W-:-:S13]  /*08b0*/  ISETP.NE.AND P1, PT, R0, 0x3, PT ;  /* 0x000000030000780c */ /* 0x010fda0003f25270 */
[----:B------:R-:W-:Y:S05]  /*08c0*/  @P1 BRA `(.L_x_11) ;  /* 0x00000000002c1947 */ /* 0x000fea0003800000 */
[----:B--23--:R-:W-:Y:S01]  /*08d0*/  UMOV UR5, 0x400 ;  /* 0x0000040000057882 */ /* 0x00cfe20000000000 */
[----:B------:R-:W-:Y:S01]  /*08e0*/  UMOV UR4, 0x20 ;  /* 0x0000002000047882 */ /* 0x000fe20000000000 */
[----:B------:R-:W-:Y:S02]  /*08f0*/  ULEA UR5, UR37, UR5, 0x18 ;  /* 0x0000000525057291 */ /* 0x000fe4000f8ec0ff */
[----:B------:R-:W-:-:S04]  /*0900*/  UIADD3 UR12, UPT, UPT, -UR4, 0x100000, URZ ;  /* 0x00100000040c7890 */ /* 0x000fc8000fffe1ff */
[----:B------:R-:W-:Y:S02]  /*0910*/  USHF.L.U32 UR13, UR12, 0xb, URZ ;  /* 0x0000000b0c0d7899 */ /* 0x000fe400080006ff */
[----:B------:R-:W-:Y:S01]  /*0920*/  USHF.L.U32 UR12, UR12, 0x1, URZ ;  /* 0x000000010c0c7899 */ /* 0x000fe200080006ff */
[----:B------:R-:W-:Y:S01]  /*0930*/  ELECT P1, URZ, PT ;  /* 0x0000000000ff782f */ /* 0x000fe20003820000 */
[----:B------:R-:W2:Y:S10]  /*0940*/  FENCE.VIEW.ASYNC.S ;  /* 0x00000000000073c6 */ /* 0x000eb40000000000 */
[----:B--2---:R4:W2:Y:S01]  /*0950*/  SYNCS.EXCH.64 URZ, [UR5+0xa0], UR12 ;  /* 0x0000a00c05ff75b2 */ /* 0x0048a20008000100 */
[----:B------:R4:W3:Y:S02]  /*0960*/  SYNCS.EXCH.64 URZ, [UR5+0xa8], UR12 ;  /* 0x0000a80c05ff75b2 */ /* 0x0008e40008000100 */
[----:B----4-:R-:W-:Y:S01]  /*0970*/  NOP ;  /* 0x0000000000007918 */ /* 0x010fe20000000000 */
.L_x_11:
[----:B------:R-:W4:Y:S01]  /*0980*/  SHFL.IDX PT, R0, R70, RZ, 0x1f ;  /* 0x00001fff46007589 */ /* 0x000f2200000e0000 */
[----:B------:R-:W-:Y:S01]  /*0990*/  NOP ;  /* 0x0000000000007918 */ /* 0x000fe20000000000 */
[----:B----4-:R-:W-:-:S13]  /*09a0*/  ISETP.NE.AND P1, PT, R0, 0x4, PT ;  /* 0x000000040000780c */ /* 0x010fda0003f25270 */
[----:B------:R-:W-:Y:S05]  /*09b0*/  @P1 BRA `(.L_x_12) ;  /* 0x0000000000481947 */ /* 0x000fea0003800000 */
[----:B--23--:R-:W-:Y:S01]  /*09c0*/  UMOV UR7, 0x720 ;  /* 0x0000072000077882 */ /* 0x00cfe20000000000 */
[----:B------:R-:W-:Y:S01]  /*09d0*/  UMOV UR5, 0x400 ;  /* 0x0000040000057882 */ /* 0x000fe20000000000 */
[----:B------:R-:W-:Y:S01]  /*09e0*/  USEL UR7, UR7, 0x620, UP4 ;  /* 0x0000062007077887 */ /* 0x000fe2000a000000 */
        /* <DEDUP_REMOVED lines=10> */
[----:B--2---:R4:W2:Y:S08]  /*0a90*/  SYNCS.EXCH.64 URZ, [UR5+0xb0], UR12 ;  /* 0x0000b00c05ff75b2 */ /* 0x0048b00008000100 */
[----:B------:R4:W3:Y:S01]  /*0aa0*/  SYNCS.EXCH.64 URZ, [UR5+0xc0], UR14 ;  /* 0x0000c00e05ff75b2 */ /* 0x0008e20008000100 */
[----:B------:R4:W1:Y:S01]  /*0ab0*/  SYNCS.EXCH.64 URZ, [UR5+0xb8], UR12 ;  /* 0x0000b80c05ff75b2 */ /* 0x0008620008000100 */
[----:B------:R4:W1:Y:S02]  /*0ac0*/  SYNCS.EXCH.64 URZ, [UR5+0xc8], UR14 ;  /* 0x0000c80e05ff75b2 */ /* 0x0008640008000100 */
[----:B----4-:R-:W-:Y:S01]  /*0ad0*/  NOP ;  /* 0x0000000000007918 */ /* 0x010fe20000000000 */
.L_x_12:
[----:B------:R-:W4:Y:S01]  /*0ae0*/  SHFL.IDX PT, R0, R70, RZ, 0x1f ;  /* 0x00001fff46007589 */ /* 0x000f2200000e0000 */
[----:B------:R-:W-:Y:S01]  /*0af0*/  NOP ;  /* 0x0000000000007918 */ /* 0x000fe20000000000 */
[----:B----4-:R-:W-:-:S13]  /*0b00*/  ISETP.NE.AND P1, PT, R0, 0x5, PT ;  /* 0x000000050000780c */ /* 0x010fda0003f25270 */
[----:B------:R-:W-:Y:S05]  /*0b10*/  @P1 BRA `(.L_x_13) ;  /* 0x0000000000541947 */ /* 0x000fea0003800000 */
[----:B--23--:R-:W-:Y:S01]  /*0b20*/  UMOV UR7, 0x400 ;  /* 0x0000040000077882 */ /* 0x00cfe20000000000 */
        /* <DEDUP_REMOVED lines=14> */
[----:B------:R4:W1:Y:S01]  /*0c10*/  SYNCS.EXCH.64 URZ, [UR7+0xf8], UR4 ;  /* 0x0000f80407ff75b2 */ /* 0x0008620008000100 */
[----:B------:R4:W1:Y:S01]  /*0c20*/  SYNCS.EXCH.64 URZ, [UR7+0xe0], UR12 ;  /* 0x0000e00c07ff75b2 */ /* 0x0008620008000100 */
[----:B------:R4:W1:Y:S01]  /*0c30*/  SYNCS.EXCH.64 URZ, [UR7+0x100], UR4 ;  /* 0x0001000407ff75b2 */ /* 0x0008620008000100 */
[----:B------:R4:W1:Y:S01]  /*0c40*/  SYNCS.EXCH.64 URZ, [UR7+0xe8], UR12 ;  /* 0x0000e80c07ff75b2 */ /* 0x0008620008000100 */
[----:B------:R4:W1:Y:S02]  /*0c50*/  SYNCS.EXCH.64 URZ, [UR7+0x108], UR4 ;  /* 0x0001080407ff75b2 */ /* 0x0008640008000100 */
[----:B----4-:R-:W-:Y:S01]  /*0c60*/  NOP ;  /* 0x0000000000007918 */ /* 0x010fe20000000000 */
.L_x_13:
[----:B------:R-:W4:Y:S01]  /*0c70*/  SHFL.IDX PT, R0, R70, RZ, 0x1f ;  /* 0x00001fff46007589 */ /* 0x000f2200000e0000 */
[----:B------:R-:W-:Y:S01]  /*0c80*/  ISETP.NE.OR P0, PT, RZ, UR10, !P0 ;  /* 0x0000000aff007c0c */ /* 0x000fe2000c705670 */
        /* <DEDUP_REMOVED lines=12> */
[----:B------:R4:W3:Y:S01]  /*0d50*/  SYNCS.EXCH.64 URZ, [UR5+0x120], UR12 ;  /* 0x0001200c05ff75b2 */ /* 0x0008e20008000100 */
[----:B------:R4:W1:Y:S01]  /*0d60*/  SYNCS.EXCH.64 URZ, [UR5+0x118], UR12 ;  /* 0x0001180c05ff75b2 */ /* 0x0008620008000100 */
[----:B------:R4:W1:Y:S02]  /*0d70*/  SYNCS.EXCH.64 URZ, [UR5+0x128], UR12 ;  /* 0x0001280c05ff75b2 */ /* 0x0008640008000100 */
[----:B----4-:R-:W-:Y:S01]  /*0d80*/  NOP ;  /* 0x0000000000007918 */ /* 0x010fe20000000000 */
.L_x_14:
[----:B------:R-:W-:Y:S01]  /*0d90*/  VOTEU.ALL UP0, P0 ;  /* 0x0000000000ff7886 */ /* 0x000fe20000000000 */
[----:B--23--:R-:W-:Y:S01]  /*0da0*/  UMOV UR12, 0x20 ;  /* 0x00000020000c7882 */ /* 0x00cfe20000000000 */
[----:B------:R-:W2:Y:S01]  /*0db0*/  LDCU UR5, c[0x0][0x36c] ;  /* 0x00006d80ff0577ac */ /* 0x000ea20008000800 */
[----:B------:R-:W-:Y:S01]  /*0dc0*/  NOP ;  /* 0x0000000000007918 */ /* 0x000fe20000000000 */
[----:B------:R-:W-:Y:S01]  /*0dd0*/  LOP3.LUT R10, R76, 0x1f, RZ, 0xc0, !PT ;  /* 0x0000001f4c0a7812 */ /* 0x000fe200078ec0ff */
[----:B------:R-:W-:Y:S01]  /*0de0*/  @!UP0 UMOV UR4, 0x400 ;  /* 0x0000040000048882 */ /* 0x000fe20000000000 */
[----:B------:R-:W-:-:S04]  /*0df0*/  @!UP0 UIADD3 UR12, UPT, UPT, -UR12, 0x100000, URZ ;  /* 0x001000000c0c8890 */ /* 0x000fc8000fffe1ff */
[----:B------:R-:W-:Y:S02]  /*0e00*/  @!UP0 USHF.L.U32 UR13, UR12, 0xb, URZ ;  /* 0x0000000b0c0d8899 */ /* 0x000fe400080006ff */
[----:B------:R-:W-:Y:S02]  /*0e10*/  @!UP0 USHF.L.U32 UR12, UR12, 0x1, URZ ;  /* 0x000000010c0c8899 */ /* 0x000fe400080006ff */
[----:B------:R-:W-:Y:S01]  /*0e20*/  @!UP0 ULEA UR4, UR37, UR4, 0x18 ;  /* 0x0000000425048291 */ /* 0x000fe2000f8ec0ff */
[----:B------:R-:W-:Y:S01]  /*0e30*/  VOTEU.ALL UP0, P0 ;  /* 0x0000000000ff7886 */ /* 0x000fe20000000000 */
[----:B------:R-:W-:Y:S02]  /*0e40*/  UISETP.NE.AND UP3, UPT, UR10, URZ, UPT ;  /* 0x000000ff0a00728c */ /* 0x000fe4000bf65270 */
[----:B--2---:R-:W-:Y:S01]  /*0e50*/  UISETP.EQ.U32.AND UP1, UPT, UR5, 0x1, UPT ;  /* 0x000000010500788c */ /* 0x004fe2000bf22070 */
[----:B------:R-:W2:Y:S07]  /*0e60*/  FENCE.VIEW.ASYNC.S ;  /* 0x00000000000073c6 */ /* 0x000eae0000000000 */
[----:B--2---:R2:W3:Y:S01]  /*0e70*/  @!UP0 SYNCS.EXCH.64 URZ, [UR4+0x130], UR12 ;  /* 0x0001300c04ff85b2 */ /* 0x0044e20008000100 */
[----:B------:R-:W-:Y:S05]  /*0e80*/  BRA.U !UP1, `(.L_x_15) ;  /* 0x0000000109087547 */ /* 0x000fea000b800000 */
[----:B-1-3--:R-:W-:Y:S01]  /*0e90*/  UCGABAR_ARV ;  /* 0x00000000000079c7 */ /* 0x00afe20008000000 */
[----:B------:R-:W-:Y:S05]  /*0ea0*/  BRA `(.L_x_16) ;  /* 0x0000000000047947 */ /* 0x000fea0003800000 */
.L_x_15:
[----:B-1-3--:R-:W-:Y:S01]  /*0eb0*/  NOP ;  /* 0x0000000000007918 */ /* 0x00afe20000000000 */
.L_x_16:
[----:B------:R-:W1:Y:S01]  /*0ec0*/  S2R R11, SR_CTAID.X ;  /* 0x00000000000b7919 */ /* 0x000e620000002500 */
[----:B------:R-:W-:-:S05]  /*0ed0*/  CS2R.32 R64, SR_CgaSize ;  /* 0x0000000000407805 */ /* 0x000fca0000008a00 */
[----:B------:R-:W-:-:S05]  /*0ee0*/  IMAD R64, R64, -0xa0, RZ ;  /* 0xffffff6040407824 */ /* 0x000fca00078e02ff */
[----:B------:R-:W-:-:S14]  /*0ef0*/  R2UR UR5, R64 ;  /* 0x00000000400572ca */ /* 0x000fdc00000e0000 */
[----:B------:R-:W3:Y:S01]  /*0f00*/  LDCU UR5, c[0x0][UR5+0x2b0] ;  /* 0x00005600050577ac */ /* 0x000ee20008000800 */
[----:B------:R-:W-:-:S05]  /*0f10*/  CS2R.32 R0, SR_CgaSize ;  /* 0x0000000000007805 */ /* 0x000fca0000008a00 */
[----:B------:R-:W-:-:S06]  /*0f20*/  IMAD R0, R0, -0xa0, RZ ;  /* 0xffffff6000007824 */ /* 0x000fcc00078e02ff */
[----:B------:R-:W4:Y:S01]  /*0f30*/  LDC R0, c[0x0][R0+0x2a0] ;  /* 0x0000a80000007b82 */ /* 0x000f220000000800 */
[----:B------:R-:W-:Y:S01]  /*0f40*/  PRMT R8, RZ, 0x7610, R8 ;  /* 0x00007610ff087816 */ /* 0x000fe20000000008 */
[----:B------:R-:W3:Y:S01]  /*0f50*/  S2R R20, SR_CTAID.Y ;  /* 0x0000000000147919 */ /* 0x000ee20000002600 */
[----:B------:R-:W-:-:S05]  /*0f60*/  CS2R.32 R64, SR_CgaSize ;  /* 0x0000000000407805 */ /* 0x000fca0000008a00 */
[----:B------:R-:W-:-:S05]  /*0f70*/  IMAD R64, R64, -0xa0, RZ ;  /* 0xffffff6040407824 */ /* 0x000fca00078e02ff */
[----:B--2---:R-:W-:-:S14]  /*0f80*/  R2UR UR4, R64 ;  /* 0x00000000400472ca */ /* 0x004fdc00000e0000 */
[----:B------:R-:W2:Y:S01]  /*0f90*/  LDCU UR4, c[0x0][UR4+0x2b4] ;  /* 0x00005680040477ac */ /* 0x000ea20008000800 */
[----:B------:R-:W1:Y:S01]  /*0fa0*/  LDCU UR11, c[0x0][0xb30] ;  /* 0x00016600ff0b77ac */ /* 0x000e620008000800 */
[----:B------:R-:W3:Y:S01]  /*0fb0*/  LDC R9, c[0x0][0xb24] ;  /* 0x0002c900ff097b82 */ /* 0x000ee20000000800 */
[----:B------:R-:W-:Y:S02]  /*0fc0*/  UISETP.GT.U32.AND UP0, UPT, UR9, 0xffff, UPT ;  /* 0x0000ffff0900788c */ /* 0x000fe4000bf04070 */
[----:B------:R-:W-:Y:S02]  /*0fd0*/  USHF.L.U32 UR7, UR37, 0x9, URZ ;  /* 0x0000000925077899 */ /* 0x000fe400080006ff */
[----:B------:R-:W-:Y:S01]  /*0fe0*/  USEL UR12, UR9, 0xffff, !UP0 ;  /* 0x0000ffff090c7887 */ /* 0x000fe2000c000000 */
[----:B------:R-:W-:-:S05]  /*0ff0*/  CS2R.32 R62, SR_CgaSize ;  /* 0x00000000003e7805 */ /* 0x000fca0000008a00 */
[----:B------:R-:W-:-:S06]  /*1000*/  IMAD R62, R62, -0xa0, RZ ;  /* 0xffffff603e3e7824 */ /* 0x000fcc00078e02ff */
[----:B------:R-:W4:Y:S01]  /*1010*/  LDC R62, c[0x0][R62+0x2a4] ;  /* 0x0000a9003e3e7b82 */ /* 0x000f220000000800 */
[----:B------:R-:W-:Y:S02]  /*1020*/  ULOP3.LUT UR7, UR7, 0xc00, URZ, 0xc0, !UPT ;  /* 0x00000c0007077892 */ /* 0x000fe4000f8ec0ff */
[----:B------:R-:W-:Y:S02]  /*1030*/  ULOP3.LUT UR12, UR12, 0xffff, URZ, 0xc0, !UPT ;  /* 0x0000ffff0c0c7892 */ /* 0x000fe4000f8ec0ff */
[----:B------:R-:W-:-:S03]  /*1040*/  UISETP.NE.AND UP2, UPT, UR10, 0x2, UPT ;  /* 0x000000020a00788c */ /* 0x000fc6000bf45270 */
[----:B------:R-:W4:Y:S01]  /*1050*/  LDC R26, c[0x0][0xb24] ;  /* 0x0002c900ff1a7b82 */ /* 0x000f220000000800 */
[----:B-1----:R-:W-:Y:S01]  /*1060*/  UISETP.NE.AND UP0, UPT, UR11, 0x1, UPT ;  /* 0x000000010b00788c */ /* 0x002fe2000bf05270 */
[----:B------:R-:W-:Y:S01]  /*1070*/  I2FP.F32.U32 R64, R11 ;  /* 0x0000000b00407245 */ /* 0x000fe20000201000 */
[----:B------:R-:W-:-:S05]  /*1080*/  IMAD.MOV.U32 R21, RZ, RZ, R11 ;  /* 0x000000ffff157224 */ /* 0x000fca00078e000b */
[----:B------:R-:W1:Y:S01]  /*1090*/  S2UR UR36, SR_CTAID.Z ;  /* 0x00000000002479c3 */ /* 0x000e620000002700 */
[----:B---3--:R-:W-:Y:S02]  /*10a0*/  ISETP.GE.AND P0, PT, R9, 0x1, PT ;  /* 0x000000010900780c */ /* 0x008fe40003f06270 */
[----:B------:R-:W-:Y:S01]  /*10b0*/  I2FP.F32.U32 R3, R20 ;  /* 0x0000001400037245 */ /* 0x000fe20000201000 */
[----:B------:R-:W-:Y:S01]  /*10c0*/  FMUL R64, R64, UR5 ;  /* 0x0000000540407c20 */ /* 0x000fe20008400000 */
[----:B------:R-:W-:-:S03]  /*10d0*/  USHF.R.U32.HI UR5, URZ, 0x6, UR7 ;  /* 0x00000006ff057899 */ /* 0x000fc60008011607 */
[----:B--2---:R-:W-:Y:S01]  /*10e0*/  FMUL R3, R3, UR4 ;  /* 0x0000000403037c20 */ /* 0x004fe20008400000 */
[----:B------:R-:W-:Y:S01]  /*10f0*/  UMOV UR4, 0x55 ;  /* 0x0000005500047882 */ /* 0x000fe20000000000 */
[----:B------:R-:W2:Y:S01]  /*1100*/  F2I.U32.TRUNC.NTZ R64, R64 ;  /* 0x0000004000407305 */ /* 0x000ea2000020f000 */
[----:B------:R-:W-:-:S07]  /*1110*/  USHF.L.U32 UR4, UR4, UR12, URZ ;  /* 0x0000000c04047299 */ /* 0x000fce00080006ff */
[----:B------:R-:W3:Y:S01]  /*1120*/  F2I.U32.TRUNC.NTZ R3, R3 ;  /* 0x0000000300037305 */ /* 0x000ee2000020f000 */
[----:B--2---:R-:W-:-:S04]  /*1130*/  IMAD.MOV R64, RZ, RZ, -R64 ;  /* 0x000000ffff407224 */ /* 0x004fc800078e0a40 */
[----:B----4-:R-:W-:Y:S01]  /*1140*/  IMAD R64, R0, R64, R11 ;  /* 0x0000004000407224 */ /* 0x010fe200078e020b */
[----:B------:R-:W-:Y:S02]  /*1150*/  PRMT R0, RZ, 0x7610, R0 ;  /* 0x00007610ff007816 */ /* 0x000fe40000000000 */
[----:B---3--:R-:W-:-:S05]  /*1160*/  IADD3 R3, PT, PT, -R3, RZ, RZ ;  /* 0x000000ff03037210 */ /* 0x008fca0007ffe1ff */
[----:B------:R-:W-:Y:S01]  /*1170*/  IMAD R62, R62, R3, R20 ;  /* 0x000000033e3e7224 */ /* 0x000fe200078e0214 */
[----:B-1----:R-:W-:Y:S06]  /*1180*/  BRA.U UP3, `(.L_x_17) ;  /* 0x0000000103587547 */ /* 0x002fec000b800000 */
[----:B------:R-:W-:-:S04]  /*1190*/  ISETP.GT.U32.AND P1, PT, R64, 0x1, PT ;  /* 0x000000014000780c */ /* 0x000fc80003f24070 */
[C---:B------:R-:W-:Y:S02]  /*11a0*/  ISETP.NE.AND P4, PT, R62.reuse, RZ, P1 ;  /* 0x000000ff3e00720c */ /* 0x040fe40000f85270 */
[C---:B------:R-:W-:Y:S02]  /*11b0*/  ISETP.NE.AND P3, PT, R62.reuse, 0x1, P1 ;  /* 0x000000013e00780c */ /* 0x040fe40000f65270 */
[C---:B------:R-:W-:Y:S02]  /*11c0*/  ISETP.NE.AND P2, PT, R62.reuse, 0x2, P1 ;  /* 0x000000023e00780c */ /* 0x040fe40000f45270 */
[----:B------:R-:W-:Y:S02]  /*11d0*/  ISETP.NE.AND P1, PT, R62, 0x3, P1 ;  /* 0x000000033e00780c */ /* 0x000fe40000f25270 */
[----:B------:R-:W-:Y:S02]  /*11e0*/  SEL R2, RZ, 0x1, P4 ;  /* 0x00000001ff027807 */ /* 0x000fe40002000000 */
[----:B------:R-:W-:-:S02]  /*11f0*/  SEL R3, RZ, 0x4, P3 ;  /* 0x00000004ff037807 */ /* 0x000fc40001800000 */
[----:B------:R-:W-:Y:S02]  /*1200*/  SEL R0, RZ, 0x10, P2 ;  /* 0x00000010ff007807 */ /* 0x000fe40001000000 */
[----:B------:R-:W-:Y:S02]  /*1210*/  SEL R7, RZ, 0x40, P1 ;  /* 0x00000040ff077807 */ /* 0x000fe40000800000 */
[----:B------:R-:W-:Y:S02]  /*1220*/  SEL R4, RZ, 0x2, P4 ;  /* 0x00000002ff047807 */ /* 0x000fe40002000000 */
[----:B------:R-:W-:Y:S02]  /*1230*/  IADD3 R0, PT, PT, R0, R3, R2 ;  /* 0x0000000300007210 */ /* 0x000fe40007ffe002 */
[----:B------:R-:W-:Y:S02]  /*1240*/  SEL R5, RZ, 0x8, P3 ;  /* 0x00000008ff057807 */ /* 0x000fe40001800000 */
[----:B------:R-:W-:Y:S01]  /*1250*/  IADD3 R4, PT, PT, R4, R7, R0 ;  /* 0x0000000704047210 */ /* 0x000fe20007ffe000 */
[----:B------:R-:W-:Y:S01]  /*1260*/  IMAD.MOV.U32 R0, RZ, RZ, 0x3 ;  /* 0x00000003ff007424 */ /* 0x000fe200078e00ff */
[----:B------:R-:W-:-:S02]  /*1270*/  SEL R2, RZ, 0x20, P2 ;  /* 0x00000020ff027807 */ /* 0x000fc40001000000 */
[----:B------:R-:W-:Y:S02]  /*1280*/  LOP3.LUT R3, R64, 0xfffffffe, RZ, 0xc0, !PT ;  /* 0xfffffffe40037812 */ /* 0x000fe400078ec0ff */
[----:B------:R-:W-:Y:S02]  /*1290*/  IADD3 R5, PT, PT, R2, R5, R4 ;  /* 0x0000000502057210 */ /* 0x000fe40007ffe004 */
[----:B------:R-:W-:Y:S01]  /*12a0*/  SEL R2, RZ, 0x80, P1 ;  /* 0x00000080ff027807 */ /* 0x000fe20000800000 */
[----:B------:R-:W-:-:S04]  /*12b0*/  IMAD R3, R62, 0x2, R3 ;  /* 0x000000023e037824 */ /* 0x000fc800078e0203 */
[----:B------:R-:W-:Y:S01]  /*12c0*/  IMAD.IADD R2, R5, 0x1, R2 ;  /* 0x0000000105027824 */ /* 0x000fe200078e0202 */
[----:B------:R-:W-:-:S04]  /*12d0*/  SHF.L.U32 R0, R0, R3, RZ ;  /* 0x0000000300007219 */ /* 0x000fc800000006ff */
[----:B------:R-:W-:Y:S02]  /*12e0*/  PRMT R8, R2, 0x7610, R8 ;  /* 0x0000761002087816 */ /* 0x000fe40000000008 */
.L_x_17:
[----:B------:R-:W-:Y:S05]  /*12f0*/  @!P0 BRA `(.L_x_18) ;  /* 0x0000000000b88947 */ /* 0x000fea0003800000 */
[----:B------:R-:W1:Y:S01]  /*1300*/  LDC.64 R4, c[0x0][0xb18] ;  /* 0x0002c600ff047b82 */ /* 0x000e620000000a00 */
[----:B------:R-:W-:-:S07]  /*1310*/  ISETP.NE.AND P0, PT, R9, 0x1, PT ;  /* 0x000000010900780c */ /* 0x000fce0003f05270 */
[----:B------:R-:W2:Y:S08]  /*1320*/  LDC R14, c[0x0][0xb0c] ;  /* 0x0002c300ff0e7b82 */ /* 0x000eb00000000800 */
[----:B------:R-:W3:Y:S08]  /*1330*/  LDC R13, c[0x0][0x370] ;  /* 0x0000dc00ff0d7b82 */ /* 0x000ef00000000800 */
[----:B------:R-:W4:Y:S01]  /*1340*/  LDC R16, c[0x0][0x374] ;  /* 0x0000dd00ff107b82 */ /* 0x000f220000000800 */
[----:B-1----:R-:W-:-:S07]  /*1350*/  ISETP.NE.AND P1, PT, R4, 0x1, PT ;  /* 0x000000010400780c */ /* 0x002fce0003f25270 */
[----:B------:R-:W3:Y:S01]  /*1360*/  LDC.64 R6, c[0x0][0xb10] ;  /* 0x0002c400ff067b82 */ /* 0x000ee20000000a00 */
[----:B--2---:R-:W-:-:S07]  /*1370*/  ISETP.NE.AND P2, PT, R14, 0x1, PT ;  /* 0x000000010e00780c */ /* 0x004fce0003f45270 */
[----:B------:R-:W1:Y:S08]  /*1380*/  LDC R12, c[0x0][0xb20] ;  /* 0x0002c800ff0c7b82 */ /* 0x000e700000000800 */
[----:B------:R-:W2:Y:S01]  /*1390*/  LDC.64 R2, c[0x0][0xb28] ;  /* 0x0002ca00ff027b82 */ /* 0x000ea20000000a00 */
[----:B----4-:R-:W-:-:S04]  /*13a0*/  IMAD.HI.U32 R15, R16, R5, RZ ;  /* 0x00000005100f7227 */ /* 0x010fc800078e00ff */
[----:B------:R-:W-:-:S04]  /*13b0*/  IMAD.HI.U32 R5, R20, R5, RZ ;  /* 0x0000000514057227 */ /* 0x000fc800078e00ff */
[----:B---3--:R-:W-:-:S04]  /*13c0*/  IMAD.HI.U32 R18, R13, R6, RZ ;  /* 0x000000060d127227 */ /* 0x008fc800078e00ff */
[C---:B------:R-:W-:Y:S01]  /*13d0*/  IMAD.HI.U32 R22, R11.reuse, R6, RZ ;  /* 0x000000060b167227 */ /* 0x040fe200078e00ff */
[-C--:B------:R-:W-:Y:S02]  /*13e0*/  @P2 SHF.R.U32.HI R13, RZ, R7.reuse, R18 ;  /* 0x00000007ff0d2219 */ /* 0x080fe40000011612 */
[-C--:B-1----:R-:W-:Y:S02]  /*13f0*/  @P1 SHF.R.U32.HI R16, RZ, R12.reuse, R15 ;  /* 0x0000000cff101219 */ /* 0x082fe4000001160f */
[----:B------:R-:W-:Y:S02]  /*1400*/  SHF.R.U32.HI R5, RZ, R12, R5 ;  /* 0x0000000cff057219 */ /* 0x000fe40000011605 */
[----:B------:R-:W-:Y:S02]  /*1410*/  SHF.R.U32.HI R22, RZ, R7, R22 ;  /* 0x00000007ff167219 */ /* 0x000fe40000011616 */
[----:B------:R-:W-:Y:S01]  /*1420*/  SEL R5, R20, R5, !P1 ;  /* 0x0000000514057207 */ /* 0x000fe20004800000 */
[----:B--2---:R-:W-:Y:S01]  /*1430*/  IMAD.HI.U32 R18, R16, R2, RZ ;  /* 0x0000000210127227 */ /* 0x004fe200078e00ff */
[----:B------:R-:W-:-:S02]  /*1440*/  SEL R21, R11, R22, !P2 ;  /* 0x000000160b157207 */ /* 0x000fc40005000000 */
[----:B------:R-:W-:Y:S01]  /*1450*/  IADD3 R7, PT, PT, -R5, RZ, RZ ;  /* 0x000000ff05077210 */ /* 0x000fe20007ffe1ff */
[----:B------:R-:W-:Y:S01]  /*1460*/  IMAD.HI.U32 R6, R13, R2, RZ ;  /* 0x000000020d067227 */ /* 0x000fe200078e00ff */
[----:B------:R-:W-:-:S03]  /*1470*/  @P0 SHF.R.U32.HI R16, RZ, R3, R18 ;  /* 0x00000003ff100219 */ /* 0x000fc60000011612 */
[----:B------:R-:W-:Y:S01]  /*1480*/  IMAD R7, R4, R7, R20 ;  /* 0x0000000704077224 */ /* 0x000fe200078e0214 */
[----:B------:R-:W-:Y:S01]  /*1490*/  @P0 SHF.R.U32.HI R13, RZ, R3, R6 ;  /* 0x00000003ff0d0219 */ /* 0x000fe20000011606 */
[----:B------:R-:W-:-:S04]  /*14a0*/  IMAD R16, R16, R9, RZ ;  /* 0x0000000910107224 */ /* 0x000fc800078e02ff */
[----:B------:R-:W-:Y:S01]  /*14b0*/  IMAD R6, R13, R9, RZ ;  /* 0x000000090d067224 */ /* 0x000fe200078e02ff */
[----:B------:R-:W-:-:S04]  /*14c0*/  ISETP.GE.AND P1, PT, R5, R16, PT ;  /* 0x000000100500720c */ /* 0x000fc80003f26270 */
[----:B------:R-:W-:Y:S01]  /*14d0*/  ISETP.GE.OR P1, PT, R21, R6, P1 ;  /* 0x000000061500720c */ /* 0x000fe20000f26670 */
[----:B------:R-:W-:-:S05]  /*14e0*/  IMAD.HI.U32 R6, R5, R2, RZ ;  /* 0x0000000205067227 */ /* 0x000fca00078e00ff */
[----:B------:R-:W-:-:S04]  /*14f0*/  SHF.R.U32.HI R6, RZ, R3, R6 ;  /* 0x00000003ff067219 */ /* 0x000fc80000011606 */
[----:B------:R-:W-:-:S03]  /*1500*/  SEL R6, R5, R6, !P0 ;  /* 0x0000000605067207 */ /* 0x000fc60004000000 */
[----:B------:R-:W-:Y:S01]  /*1510*/  @!P1 IMAD.HI.U32 R12, R21, R2, RZ ;  /* 0x00000002150c9227 */ /* 0x000fe200078e00ff */
[----:B------:R-:W-:-:S04]  /*1520*/  IADD3 R2, PT, PT, -R6, RZ, RZ ;  /* 0x000000ff06027210 */ /* 0x000fc80007ffe1ff */
[----:B------:R-:W-:Y:S01]  /*1530*/  @!P1 SHF.R.U32.HI R12, RZ, R3, R12 ;  /* 0x00000003ff0c9219 */ /* 0x000fe2000001160c */
[----:B------:R-:W-:-:S03]  /*1540*/  IMAD R2, R9, R2, R5 ;  /* 0x0000000209027224 */ /* 0x000fc600078e0205 */
[----:B------:R-:W-:-:S05]  /*1550*/  @!P1 SEL R3, R21, R12, !P0 ;  /* 0x0000000c15039207 */ /* 0x000fca0004000000 */
[--C-:B------:R-:W-:Y:S02]  /*1560*/  @!P1 IMAD.IADD R6, R6, 0x1, -R3.reuse ;  /* 0x0000000106069824 */ /* 0x100fe400078e0a03 */
[----:B------:R-:W-:Y:S01]  /*1570*/  @!P1 IMAD R3, R2, R13, R3 ;  /* 0x0000000d02039224 */ /* 0x000fe200078e0203 */
[----:B------:R-:W-:Y:S01]  /*1580*/  IADD3 R2, PT, PT, -R21, RZ, RZ ;  /* 0x000000ff15027210 */ /* 0x000fe20007ffe1ff */
[----:B------:R-:W-:Y:S02]  /*1590*/  @!P1 IMAD R5, R6, R9, R21 ;  /* 0x0000000906059224 */ /* 0x000fe400078e0215 */
[----:B------:R-:W-:Y:S02]  /*15a0*/  @!P1 IMAD.MOV.U32 R21, RZ, RZ, R3 ;  /* 0x000000ffff159224 */ /* 0x000fe400078e0003 */
[----:B------:R-:W-:Y:S02]  /*15b0*/  IMAD R2, R14, R2, R11 ;  /* 0x000000020e027224 */ /* 0x000fe400078e020b */
[----:B------:R-:W-:-:S02]  /*15c0*/  IMAD R20, R5, R4, R7 ;  /* 0x0000000405147224 */ /* 0x000fc400078e0207 */
[----:B------:R-:W-:Y:S02]  /*15d0*/  IMAD R21, R21, R14, R2 ;  /* 0x0000000e15157224 */ /* 0x000fe400078e0202 */
.L_x_18:
[----:B------:R-:W-:Y:S05]  /*15e0*/  BRA.U UP0, `(.L_x_19) ;  /* 0x0000000100407547 */ /* 0x000fea000b800000 */
[----:B------:R-:W1:Y:S08]  /*15f0*/  LDC.64 R4, c[0x0][0xb10] ;  /* 0x0002c400ff047b82 */ /* 0x000e700000000a00 */
[----:B------:R-:W2:Y:S08]  /*1600*/  LDC.64 R2, c[0x0][0xb18] ;  /* 0x0002c600ff027b82 */ /* 0x000eb00000000a00 */
[----:B------:R-:W3:Y:S08]  /*1610*/  LDC R6, c[0x0][0xb20] ;  /* 0x0002c800ff067b82 */ /* 0x000ef00000000800 */
[----:B------:R-:W4:Y:S01]  /*1620*/  LDC R12, c[0x0][0xb0c] ;  /* 0x0002c300ff0c7b82 */ /* 0x000f220000000800 */
[----:B-1----:R-:W-:-:S05]  /*1630*/  IMAD.HI.U32 R4, R21, R4, RZ ;  /* 0x0000000415047227 */ /* 0x002fca00078e00ff */
[----:B------:R-:W-:Y:S01]  /*1640*/  SHF.R.U32.HI R4, RZ, R5, R4 ;  /* 0x00000005ff047219 */ /* 0x000fe20000011604 */
[----:B--2---:R-:W-:Y:S01]  /*1650*/  IMAD.HI.U32 R3, R20, R3, RZ ;  /* 0x0000000314037227 */ /* 0x004fe200078e00ff */
[----:B------:R-:W-:-:S04]  /*1660*/  ISETP.NE.AND P0, PT, R2, 0x1, PT ;  /* 0x000000010200780c */ /* 0x000fc80003f05270 */
[----:B---3--:R-:W-:-:S04]  /*1670*/  SHF.R.U32.HI R3, RZ, R6, R3 ;  /* 0x00000006ff037219 */ /* 0x008fc80000011603 */
[----:B------:R-:W-:Y:S02]  /*1680*/  SEL R3, R20, R3, !P0 ;  /* 0x0000000314037207 */ /* 0x000fe40004000000 */
[----:B----4-:R-:W-:-:S04]  /*1690*/  ISETP.NE.AND P1, PT, R12, 0x1, PT ;  /* 0x000000010c00780c */ /* 0x010fc80003f25270 */
[----:B------:R-:W-:-:S05]  /*16a0*/  SEL R6, R21, R4, !P1 ;  /* 0x0000000415067207 */ /* 0x000fca0004800000 */
[----:B------:R-:W-:Y:S02]  /*16b0*/  IMAD.IADD R4, R3, 0x1, -R6 ;  /* 0x0000000103047824 */ /* 0x000fe400078e0a06 */
[----:B------:R-:W-:Y:S02]  /*16c0*/  IMAD.IADD R3, R6, 0x1, -R3 ;  /* 0x0000000106037824 */ /* 0x000fe400078e0a03 */
[----:B------:R-:W-:Y:S02]  /*16d0*/  IMAD R21, R4, R12, R21 ;  /* 0x0000000c04157224 */ /* 0x000fe400078e0215 */
[----:B------:R-:W-:Y:S02]  /*16e0*/  IMAD R20, R3, R2, R20 ;  /* 0x0000000203147224 */ /* 0x000fe400078e0214 */
.L_x_19:
[----:B------:R-:W-:Y:S05]  /*16f0*/  BRA.U !UP1, `(.L_x_20) ;  /* 0x00000001090c7547 */ /* 0x000fea000b800000 */
[----:B------:R-:W-:Y:S01]  /*1700*/  UCGABAR_WAIT ;  /* 0x0000000000007dc7 */ /* 0x000fe20008000000 */
[----:B------:R-:W-:Y:S01]  /*1710*/  CCTL.IVALL ;  /* 0x00000000ff00798f */ /* 0x000fe20002000000 */
[----:B------:R-:W-:Y:S05]  /*1720*/  BRA `(.L_x_21) ;  /* 0x0000000000047947 */ /* 0x000fea0003800000 */
.L_x_20:
[----:B------:R-:W-:Y:S06]  /*1730*/  BAR.SYNC.DEFER_BLOCKING 0x0 ;  /* 0x0000000000007b1d */ /* 0x000fec0000010000 */
.L_x_21:
[----:B------:R-:W-:Y:S05]  /*1740*/  BRA.U UP2, `(.L_x_22) ;  /* 0x0000001502047547 */ /* 0x000fea000b800000 */
[----:B------:R-:W1:Y:S01]  /*1750*/  LDCU UR13, c[0x0][0x38c] ;  /* 0x00007180ff0d77ac */ /* 0x000e620008000800 */
[----:B------:R-:W2:Y:S01]  /*1760*/  LDC R9, c[0x0][0x370] ;  /* 0x0000dc00ff097b82 */ /* 0x000ea20000000800 */
[----:B------:R-:W-:Y:S01]  /*1770*/  IMAD.SHL.U32 R16, R11, 0x40, RZ ;  /* 0x000000400b107824 */ /* 0x000fe200078e00ff */
[----:B------:R-:W-:Y:S01]  /*1780*/  PLOP3.LUT P1, PT, PT, PT, UP4, 0x80, 0x8 ;  /* 0x000000000008781c */ /* 0x000fe20003f2f048 */
[----:B------:R-:W-:Y:S01]  /*1790*/  HFMA2 R12, -RZ, RZ, 0, 0 ;  /* 0x00000000ff0c7431 */ /* 0x000fe200000001ff */
[----:B------:R-:W-:Y:S01]  /*17a0*/  UISETP.NE.AND UP1, UPT, UR10, URZ, UPT ;  /* 0x000000ff0a00728c */ /* 0x000fe2000bf25270 */
[----:B------:R-:W-:Y:S01]  /*17b0*/  ISETP.NE.AND P4, PT, R10, RZ, P5 ;  /* 0x000000ff0a00720c */ /* 0x000fe20002f85270 */
[----:B------:R-:W-:Y:S01]  /*17c0*/  IMAD.MOV.U32 R15, RZ, RZ, 0x1 ;  /* 0x00000001ff0f7424 */ /* 0x000fe200078e00ff */
[----:B------:R-:W-:Y:S01]  /*17d0*/  PLOP3.LUT P1, PT, P1, PT, PT, 0x8, 0x80 ;  /* 0x000000000080781c */ /* 0x000fe20000f2e170 */
[----:B------:R-:W3:Y:S01]  /*17e0*/  LDC R0, c[0x0][0x374] ;  /* 0x0000dd00ff007b82 */ /* 0x000ee20000000800 */
[----:B------:R-:W-:Y:S01]  /*17f0*/  IMAD.MOV.U32 R14, RZ, RZ, RZ ;  /* 0x000000ffff0e7224 */ /* 0x000fe200078e00ff */
[----:B------:R-:W-:Y:S01]  /*1800*/  MOV R8, 0x1 ;  /* 0x0000000100087802 */ /* 0x000fe20000000f00 */
[----:B------:R-:W-:Y:S01]  /*1810*/  IMAD.MOV.U32 R10, RZ, RZ, RZ ;  /* 0x000000ffff0a7224 */ /* 0x000fe200078e00ff */
[----:B------:R-:W-:Y:S01]  /*1820*/  LOP3.LUT R16, R16, 0x40, RZ, 0xc0, !PT ;  /* 0x0000004010107812 */ /* 0x000fe200078ec0ff */
[----:B------:R-:W4:Y:S01]  /*1830*/  LDCU.64 UR22, c[0x0][0x348] ;  /* 0x00006900ff1677ac */ /* 0x000f220008000a00 */
[----:B-1----:R-:W-:-:S02]  /*1840*/  UIADD3 UR8, UPT, UPT, UR13, 0x3f, URZ ;  /* 0x0000003f0d087890 */ /* 0x002fc4000fffe0ff */
[----:B------:R-:W-:Y:S02]  /*1850*/  USEL UR25, UR6, 0x2, UP1 ;  /* 0x0000000206197887 */ /* 0x000fe40008800000 */
[----:B------:R-:W-:Y:S01]  /*1860*/  USHF.R.S32.HI UR15, URZ, 0x1f, UR8 ;  /* 0x0000001fff0f7899 */ /* 0x000fe20008011408 */
[----:B------:R-:W-:-:S03]  /*1870*/  UMOV UR26, URZ ;  /* 0x000000ff001a7c82 */ /* 0x000fc60008000000 */
[----:B------:R-:W-:Y:S02]  /*1880*/  ULEA.HI UR15, UR15, UR8, URZ, 0x6 ;  /* 0x000000080f0f7291 */ /* 0x000fe4000f8f30ff */
[----:B------:R-:W-:Y:S02]  /*1890*/  UIADD3 UR8, UPT, UPT, UR13, -0x1, URZ ;  /* 0xffffffff0d087890 */ /* 0x000fe4000fffe0ff */
[----:B------:R-:W-:Y:S02]  /*18a0*/  USHF.R.S32.HI UR15, URZ, 0x6, UR15 ;  /* 0x00000006ff0f7899 */ /* 0x000fe4000801140f */
[----:B------:R-:W-:Y:S02]  /*18b0*/  UISETP.GE.U32.AND UP2, UPT, UR8, -0x7f, UPT ;  /* 0xffffff810800788c */ /* 0x000fe4000bf46070 */
[----:B------:R-:W-:Y:S02]  /*18c0*/  UISETP.LT.U32.AND UP0, UPT, UR15, 0x6, UPT ;  /* 0x000000060f00788c */ /* 0x000fe4000bf01070 */
[----:B------:R-:W-:-:S02]  /*18d0*/  UIADD3 UR13, UPT, UPT, UR13, 0x7e, URZ ;  /* 0x0000007e0d0d7890 */ /* 0x000fc4000fffe0ff */
[----:B------:R-:W-:-:S04]  /*18e0*/  USEL UR14, UR15, 0x6, UP0 ;  /* 0x000000060f0e7887 */ /* 0x000fc80008000000 */
[----:B------:R-:W-:Y:S02]  /*18f0*/  UIADD3 UR24, UPT, UPT, UR14, -0x1, URZ ;  /* 0xffffffff0e187890 */ /* 0x000fe4000fffe0ff */
[----:B------:R-:W-:Y:S02]  /*1900*/  @UP2 UIADD3 UR24, UPT, UPT, UR14, URZ, URZ ;  /* 0x000000ff0e182290 */ /* 0x000fe4000fffe0ff */
[----:B------:R-:W-:Y:S02]  /*1910*/  UIADD3 UR27, UPT, UPT, UR15, -UR14, URZ ;  /* 0x8000000e0f1b7290 */ /* 0x000fe4000fffe0ff */
[----:B------:R-:W-:Y:S02]  /*1920*/  UIADD3 UR21, UPT, UPT, UR24, 0x1, URZ ;  /* 0x0000000118157890 */ /* 0x000fe4000fffe0ff */
[----:B--2-4-:R-:W-:-:S12]  /*1930*/  UIADD3 UR24, UPT, UPT, -UR24, URZ, URZ ;  /* 0x000000ff18187290 */ /* 0x014fd8000fffe1ff */
.L_x_42:
[----:B------:R-:W-:Y:S01]  /*1940*/  UISETP.NE.AND UP0, UPT, UR37, URZ, UPT ;  /* 0x000000ff2500728c */ /* 0x000fe2000bf05270 */
[----:B------:R-:W1:Y:S08]  /*1950*/  S2UR UR37, SR_CgaCtaId ;  /* 0x00000000002579c3 */ /* 0x000e700000008800 */
[----:B------:R-:W-:Y:S05]  /*1960*/  BRA.U UP0, `(.L_x_23) ;  /* 0x0000000100347547 */ /* 0x000fea000b800000 */
[----:B------:R-:W2:Y:S01]  /*1970*/  S2R R2, SR_CgaCtaId ;  /* 0x0000000000027919 */ /* 0x000ea20000008800 */
[----:B------:R-:W-:-:S04]  /*1980*/  MOV R3, 0x400 ;  /* 0x0000040000037802 */ /* 0x000fc80000000f00 */
[----:B--2---:R-:W-:Y:S02]  /*1990*/  LEA R3, R2, R3, 0x18 ;  /* 0x0000000302037211 */ /* 0x004fe400078ec0ff */
[----:B------:R-:W-:-:S03]  /*19a0*/  SHF.L.U32 R2, R8, 0x1f, RZ ;  /* 0x0000001f08027819 */ /* 0x000fc600000006ff */
[----:B------:R-:W-:-:S04]  /*19b0*/  IMAD R3, R10, 0x8, R3 ;  /* 0x000000080a037824 */ /* 0x000fc800078e0203 */
[----:B------:R-:W2:Y:S02]  /*19c0*/  SYNCS.PHASECHK.TRANS64.TRYWAIT P0, [R3+URZ+0x120], R2 ;  /* 0x00012002030075a7 */ /* 0x000ea400080011ff */
[----:B--2---:R-:W-:Y:S05]  /*19d0*/  @!P0 BRA `(.L_x_24) ;  /* 0x0000007000448947 */ /* 0x004fea0003800000 */
.L_x_151:
[----:B------:R-:W-:Y:S01]  /*19e0*/  VIADD R10, R10, 0x1 ;  /* 0x000000010a0a7836 */ /* 0x000fe20000000000 */
[----:B------:R2:W-:Y:S04]  /*19f0*/  SYNCS.ARRIVE.TRANS64.A1T0 RZ, [R3+URZ+0x110], RZ ;  /* 0x000110ff03ff79a7 */ /* 0x0005e800081000ff */
[----:B------:R-:W-:-:S04]  /*1a00*/  ISETP.NE.AND P0, PT, R10, 0x2, PT ;  /* 0x000000020a00780c */ /* 0x000fc80003f05270 */
[----:B------:R-:W-:Y:S02]  /*1a10*/  SEL R10, R10, RZ, P0 ;  /* 0x000000ff0a0a7207 */ /* 0x000fe40000000000 */
[----:B--2---:R-:W-:-:S04]  /*1a20*/  SEL R3, RZ, 0x1, P0 ;  /* 0x00000001ff037807 */ /* 0x004fc80000000000 */
[----:B------:R-:W-:-:S07]  /*1a30*/  LOP3.LUT R8, R8, R3, RZ, 0x3c, !PT ;  /* 0x0000000308087212 */ /* 0x000fce00078e3cff */
.L_x_23:
[----:B------:R-:W-:Y:S01]  /*1a40*/  UMOV UR6, 0x400 ;  /* 0x0000040000067882 */ /* 0x000fe20000000000 */
[----:B------:R-:W-:Y:S01]  /*1a50*/  LEA.HI R3, R21, R21, RZ, 0x1 ;  /* 0x0000001515037211 */ /* 0x000fe200078f08ff */
[----:B-1----:R-:W-:Y:S01]  /*1a60*/  ULEA UR6, UR37, UR6, 0x18 ;  /* 0x0000000625067291 */ /* 0x002fe2000f8ec0ff */
[----:B------:R-:W-:Y:S01]  /*1a70*/  SHF.L.U32 R2, R15, 0x1f, RZ ;  /* 0x0000001f0f027819 */ /* 0x000fe200000006ff */
[----:B------:R-:W-:Y:S01]  /*1a80*/  UISETP.GE.U32.AND UP0, UPT, UR13, 0x7f, UPT ;  /* 0x0000007f0d00788c */ /* 0x000fe2000bf06070 */
[C---:B------:R-:W-:Y:S01]  /*1a90*/  R2UR UR9, R16.reuse ;  /* 0x00000000100972ca */ /* 0x040fe200000e0000 */
[----:B------:R-:W-:Y:S01]  /*1aa0*/  ULEA UR8, UR26, UR6, 0x3 ;  /* 0x000000061a087291 */ /* 0x000fe2000f8e18ff */
[----:B------:R-:W-:Y:S01]  /*1ab0*/  IMAD.SHL.U32 R3, R3, 0x40, RZ ;  /* 0x0000004003037824 */ /* 0x000fe200078e00ff */
[----:B------:R-:W-:Y:S01]  /*1ac0*/  R2UR UR10, R16 ;  /* 0x00000000100a72ca */ /* 0x000fe200000e0000 */
[----:B------:R-:W-:-:S03]  /*1ad0*/  UMOV UR28, URZ ;  /* 0x000000ff001c7c82 */ /* 0x000fc60008000000 */
[----:B------:R-:W-:-:S03]  /*1ae0*/  R2UR UR34, R3 ;  /* 0x00000000032272ca */ /* 0x000fc600000e0000 */
[----:B------:R1:W2:Y:S01]  /*1af0*/  SYNCS.PHASECHK.TRANS64.TRYWAIT P0, [UR8+0x30], R2 ;  /* 0x00003002ff0075a7 */ /* 0x0002a20008001108 */
[----:B------:R-:W-:-:S09]  /*1b00*/  R2UR UR8, R20 ;  /* 0x00000000140872ca */ /* 0x000fd200000e0000 */
[----:B------:R-:W-:-:S04]  /*1b10*/  ULOP3.LUT UR34, UR9, 0xffffff80, UR34, 0xf8, !UPT ;  /* 0xffffff8009227892 */ /* 0x000fc8000f8ef822 */
[----:B------:R-:W-:Y:S01]  /*1b20*/  ULEA UR10, UR8, UR10, 0x7 ;  /* 0x0000000a080a7291 */ /* 0x000fe2000f8e38ff */
[----:B------:R-:W-:Y:S11]  /*1b30*/  BRA.U !UP0, `(.L_x_25) ;  /* 0x0000000108c87547 */ /* 0x000ff6000b800000 */
[----:B------:R-:W-:Y:S01]  /*1b40*/  UMOV UR16, UR24 ;  /* 0x0000001800107c82 */ /* 0x000fe20008000000 */
[----:B------:R-:W-:Y:S01]  /*1b50*/  UMOV UR20, UR26 ;  /* 0x0000001a00147c82 */ /* 0x000fe20008000000 */
[----:B------:R-:W-:Y:S01]  /*1b60*/  UMOV UR11, URZ ;  /* 0x000000ff000b7c82 */ /* 0x000fe20008000000 */
[----:B------:R-:W-:-:S05]  /*1b70*/  UMOV UR35, UR5 ;  /* 0x0000000500237c82 */ /* 0x000fca0008000000 */
.L_x_31:
[----:B------:R-:W-:Y:S01]  /*1b80*/  ULEA UR33, UR20, UR6, 0x3 ;  /* 0x0000000614217291 */ /* 0x000fe2000f8e18ff */
[----:B------:R-:W-:Y:S01]  /*1b90*/  @P5 MOV R3, 0x8000 ;  /* 0x0000800000035802 */ /* 0x000fe20000000f00 */
[----:B-12---:R-:W-:Y:S10]  /*1ba0*/  @P0 BRA `(.L_x_26) ;  /* 0x00000000000c0947 */ /* 0x006ff40003800000 */
[----:B------:R-:W-:-:S04]  /*1bb0*/  SHF.L.U32 R5, R15, 0x1f, RZ ;  /* 0x0000001f0f057819 */ /* 0x000fc800000006ff */
[----:B------:R-:W2:Y:S02]  /*1bc0*/  SYNCS.PHASECHK.TRANS64.TRYWAIT P0, [UR33+0x30], R5 ;  /* 0x00003005ff0075a7 */ /* 0x000ea40008001121 */
[----:B--2---:R-:W-:Y:S05]  /*1bd0*/  @!P0 BRA `(.L_x_27) ;  /* 0x0000006c00d88947 */ /* 0x004fea0003800000 */
.L_x_26:
[----:B------:R2:W-:Y:S01]  /*1be0*/  @P5 SYNCS.ARRIVE.TRANS64 RZ, [UR33], R3 ;  /* 0x00000003ffff59a7 */ /* 0x0005e20008000021 */
[----:B------:R-:W-:Y:S02]  /*1bf0*/  ULOP3.LUT UR8, UR25, 0x2, URZ, 0xfc, !UPT ;  /* 0x0000000219087892 */ /* 0x000fe4000f8efcff */
[----:B------:R-:W-:Y:S02]  /*1c00*/  UIADD3 UR16, UPT, UPT, UR16, 0x1, URZ ;  /* 0x0000000110107890 */ /* 0x000fe4000fffe0ff */
[----:B------:R-:W-:Y:S02]  /*1c10*/  UISETP.NE.AND UP0, UPT, UR8, 0x2, UPT ;  /* 0x000000020800788c */ /* 0x000fe4000bf05270 */
[----:B------:R-:W-:-:S07]  /*1c20*/  UISETP.NE.AND UP2, UPT, UR16, 0x1, UPT ;  /* 0x000000011000788c */ /* 0x000fce000bf45270 */
[----:B------:R-:W-:Y:S05]  /*1c30*/  BRA.U UP0, `(.L_x_28) ;  /* 0x0000000100047547 */ /* 0x000fea000b800000 */
[----:B------:R-:W-:Y:S05]  /*1c40*/  BPT.TRAP 0x1 ;  /* 0x000000040000795c */ /* 0x000fea0000300000 */
.L_x_28:
[----:B------:R-:W-:Y:S04]  /*1c50*/  BSSY.RECONVERGENT B0, `(.L_x_29) ;  /* 0x0000003000007945 */ /* 0x000fe80003800200 */
[----:B------:R-:W-:Y:S05]  /*1c60*/  @!P4 BRA `(.L_x_30) ;  /* 0x000000000004c947 */ /* 0x000fea0003800000 */
[----:B------:R-:W-:Y:S05]  /*1c70*/  BPT.TRAP 0x1 ;  /* 0x000000040000795c */ /* 0x000fea0000300000 */
.L_x_30:
[----:B------:R-:W-:Y:S05]  /*1c80*/  BSYNC.RECONVERGENT B0 ;  /* 0x0000000000007941 */ /* 0x000fea0003800200 */
.L_x_29:
[----:B------:R-:W-:Y:S02]  /*1c90*/  UIADD3 UR26, UPT, UPT, UR20, 0x1, URZ ;  /* 0x00000001141a7890 */ /* 0x000fe4000fffe0ff */
[----:B------:R-:W-:Y:S02]  /*1ca0*/  UIADD3 UR38, UP1, UPT, UR22, 0x80, URZ ;  /* 0x0000008016267890 */ /* 0x000fe4000ff3e0ff */
[----:B------:R-:W-:Y:S02]  /*1cb0*/  UISETP.NE.AND UP0, UPT, UR26, 0x6, UPT ;  /* 0x000000061a00788c */ /* 0x000fe4000bf05270 */
[----:B------:R-:W-:Y:S02]  /*1cc0*/  ULOP3.LUT UR33, UR33, 0xfefffff8, URZ, 0xc0, !UPT ;  /* 0xfefffff821217892 */ /* 0x000fe4000f8ec0ff */
[----:B------:R-:W-:Y:S02]  /*1cd0*/  USEL UR9, URZ, 0x1, UP0 ;  /* 0x00000001ff097887 */ /* 0x000fe40008000000 */
[----:B------:R-:W-:-:S02]  /*1ce0*/  USEL UR26, UR26, URZ, UP0 ;  /* 0x000000ff1a1a7287 */ /* 0x000fc40008000000 */
[----:B------:R-:W-:Y:S02]  /*1cf0*/  UIADD3 UR30, UP0, UPT, UR22, 0x180, URZ ;  /* 0x00000180161e7890 */ /* 0x000fe4000ff1e0ff */
[----:B------:R-:W-:Y:S01]  /*1d00*/  ULEA UR8, UR26, UR6, 0x3 ;  /* 0x000000061a087291 */ /* 0x000fe2000f8e18ff */
[----:B------:R-:W-:Y:S01]  /*1d10*/  LOP3.LUT R15, R15, UR9, RZ, 0x3c, !PT ;  /* 0x000000090f0f7c12 */ /* 0x000fe2000f8e3cff */
[----:B------:R-:W-:Y:S02]  /*1d20*/  UIADD3.X UR39, UPT, UPT, URZ, UR23, URZ, UP1, !UPT ;  /* 0x00000017ff277290 */ /* 0x000fe40008ffe4ff */
[----:B------:R-:W-:Y:S01]  /*1d30*/  UPRMT UR17, URZ, 0x5410, UR4 ;  /* 0x00005410ff117896 */ /* 0x000fe20008000004 */
[----:B-1----:R-:W-:Y:S01]  /*1d40*/  SHF.L.U32 R2, R15, 0x1f, RZ ;  /* 0x0000001f0f027819 */ /* 0x002fe200000006ff */
[----:B------:R-:W-:Y:S01]  /*1d50*/  UIADD3.X UR31, UPT, UPT, URZ, UR23, URZ, UP0, !UPT ;  /* 0x00000017ff1f7290 */ /* 0x000fe200087fe4ff */
[----:B------:R-:W-:Y:S02]  /*1d60*/  UMOV UR18, 0x0 ;  /* 0x0000000000127882 */ /* 0x000fe40000000000 */
[----:B------:R4:W1:Y:S01]  /*1d70*/  SYNCS.PHASECHK.TRANS64.TRYWAIT P0, [UR8+0x30], R2 ;  /* 0x00003002ff0075a7 */ /* 0x0008620008001108 */
[----:B------:R-:W-:Y:S01]  /*1d80*/  USHF.L.U32 UR8, UR20, 0xd, URZ ;  /* 0x0000000d14087899 */ /* 0x000fe200080006ff */
[----:B------:R-:W-:Y:S01]  /*1d90*/  UMOV UR19, 0x10000000 ;  /* 0x1000000000137882 */ /* 0x000fe20000000000 */
[----:B------:R-:W-:-:S02]  /*1da0*/  UMOV UR12, UR36 ;  /* 0x00000024000c7c82 */ /* 0x000fc40008000000 */
[----:B------:R-:W-:Y:S02]  /*1db0*/  ULEA UR32, UR7, UR8, 0x1 ;  /* 0x0000000807207291 */ /* 0x000fe4000f8e08ff */
[----:B------:R-:W-:Y:S02]  /*1dc0*/  UIADD3 UR8, UPT, UPT, UR6, 0x10300, UR8 ;  /* 0x0001030006087890 */ /* 0x000fe4000fffe008 */
[----:B------:R-:W-:Y:S01]  /*1dd0*/  UIADD3 UR32, UPT, UPT, UR6, 0x4300, UR32 ;  /* 0x0000430006207890 */ /* 0x000fe2000fffe020 */
[----:B------:R-:W-:Y:S01]  /*1de0*/  UMOV UR9, UR33 ;  /* 0x0000002100097c82 */ /* 0x000fe20008000000 */
[----:B------:R-:W-:Y:S01]  /*1df0*/  UMOV UR28, UR21 ;  /* 0x00000015001c7c82 */ /* 0x000fe20008000000 */
[----:B------:R-:W-:-:S06]  /*1e00*/  UMOV UR20, UR26 ;  /* 0x0000001a00147c82 */ /* 0x000fcc0008000000 */
[----:B------:R2:W-:Y:S01]  /*1e10*/  UTMALDG.3D.MULTICAST.2CTA [UR32], [UR38], UR17, desc[UR18] ;  /* 0x00001220260073b4 */ /* 0x0005e20008211811 */
[----:B------:R3:W-:Y:S01]  /*1e20*/  UTMALDG.3D.2CTA [UR8], [UR30], desc[UR18] ;  /* 0x000012081e0075b4 */ /* 0x0007e20008211000 */
[----:B--2---:R-:W-:Y:S02]  /*1e30*/  UIADD3 UR35, UPT, UPT, UR35, 0x40, URZ ;  /* 0x0000004023237890 */ /* 0x004fe4000fffe0ff */
[----:B---3--:R-:W-:Y:S01]  /*1e40*/  UIADD3 UR11, UPT, UPT, UR11, 0x40, URZ ;  /* 0x000000400b0b7890 */ /* 0x008fe2000fffe0ff */
[----:B----4-:R-:W-:Y:S11]  /*1e50*/  BRA.U UP2, `(.L_x_31) ;  /* 0xfffffffd02487547 */ /* 0x010ff6000b83ffff */
.L_x_25:
[----:B------:R-:W-:Y:S01]  /*1e60*/  ULEA UR8, UR26, UR6, 0x3 ;  /* 0x000000061a087291 */ /* 0x000fe2000f8e18ff */
[----:B-1----:R-:W-:Y:S01]  /*1e70*/  SHF.L.U32 R2, R15, 0x1f, RZ ;  /* 0x0000001f0f027819 */ /* 0x002fe200000006ff */
[----:B------:R-:W-:Y:S01]  /*1e80*/  @!P1 SYNCS.ARRIVE.TRANS64.A1T0 RZ, [UR6+0xa8], RZ ;  /* 0x0000a8ffffff99a7 */ /* 0x000fe20008100006 */
[----:B------:R-:W-:-:S06]  /*1e90*/  UISETP.GT.AND UP0, UPT, UR15, UR14, UPT ;  /* 0x0000000e0f00728c */ /* 0x000fcc000bf04270 */
[----:B--2---:R1:W2:Y:S03]  /*1ea0*/  SYNCS.PHASECHK.TRANS64.TRYWAIT P0, [UR8+0x30], R2 ;  /* 0x00003002ff0075a7 */ /* 0x0042a60008001108 */
[----:B------:R-:W-:Y:S05]  /*1eb0*/  BRA.U !UP0, `(.L_x_32) ;  /* 0x0000000108c47547 */ /* 0x000fea000b800000 */
[----:B------:R-:W-:Y:S01]  /*1ec0*/  UIADD3 UR29, UPT, UPT, UR27, UR28, URZ ;  /* 0x0000001c1b1d7290 */ /* 0x000fe2000fffe0ff */
[----:B------:R-:W-:-:S11]  /*1ed0*/  UMOV UR31, UR26 ;  /* 0x0000001a001f7c82 */ /* 0x000fd60008000000 */
.L_x_38:
[----:B------:R-:W-:Y:S01]  /*1ee0*/  ULEA UR17, UR31, UR6, 0x3 ;  /* 0x000000061f117291 */ /* 0x000fe2000f8e18ff */
[----:B--2---:R-:W-:Y:S01]  /*1ef0*/  @P5 MOV R3, 0x8000 ;  /* 0x0000800000035802 */ /* 0x004fe20000000f00 */
[----:B-12---:R-:W-:Y:S10]  /*1f00*/  @P0 BRA `(.L_x_33) ;  /* 0x00000000000c0947 */ /* 0x006ff40003800000 */
[----:B------:R-:W-:-:S04]  /*1f10*/  SHF.L.U32 R5, R15, 0x1f, RZ ;  /* 0x0000001f0f057819 */ /* 0x000fc800000006ff */
[----:B------:R-:W2:Y:S02]  /*1f20*/  SYNCS.PHASECHK.TRANS64.TRYWAIT P0, [UR17+0x30], R5 ;  /* 0x00003005ff0075a7 */ /* 0x000ea40008001111 */
[----:B--2---:R-:W-:Y:S05]  /*1f30*/  @!P0 BRA `(.L_x_34) ;  /* 0x0000006c00188947 */ /* 0x004fea0003800000 */
.L_x_33:
[----:B------:R2:W-:Y:S01]  /*1f40*/  @P5 SYNCS.ARRIVE.TRANS64 RZ, [UR17], R3 ;  /* 0x00000003ffff59a7 */ /* 0x0005e20008000011 */
[----:B------:R-:W-:-:S04]  /*1f50*/  ULOP3.LUT UR8, UR25, 0x2, URZ, 0xfc, !UPT ;  /* 0x0000000219087892 */ /* 0x000fc8000f8efcff */
[----:B------:R-:W-:-:S09]  /*1f60*/  UISETP.NE.AND UP0, UPT, UR8, 0x2, UPT ;  /* 0x000000020800788c */ /* 0x000fd2000bf05270 */
[----:B------:R-:W-:Y:S05]  /*1f70*/  BRA.U UP0, `(.L_x_35) ;  /* 0x0000000100047547 */ /* 0x000fea000b800000 */
[----:B------:R-:W-:Y:S05]  /*1f80*/  BPT.TRAP 0x1 ;  /* 0x000000040000795c */ /* 0x000fea0000300000 */
.L_x_35:
[----:B------:R-:W-:Y:S04]  /*1f90*/  BSSY.RECONVERGENT B0, `(.L_x_36) ;  /* 0x0000003000007945 */ /* 0x000fe80003800200 */
[----:B------:R-:W-:Y:S05]  /*1fa0*/  @!P4 BRA `(.L_x_37) ;  /* 0x000000000004c947 */ /* 0x000fea0003800000 */
[----:B------:R-:W-:Y:S05]  /*1fb0*/  BPT.TRAP 0x1 ;  /* 0x000000040000795c */ /* 0x000fea0000300000 */
.L_x_37:
[----:B------:R-:W-:Y:S05]  /*1fc0*/  BSYNC.RECONVERGENT B0 ;  /* 0x0000000000007941 */ /* 0x000fea0003800200 */
.L_x_36:
[----:B------:R-:W-:Y:S02]  /*1fd0*/  UIADD3 UR26, UPT, UPT, UR31, 0x1, URZ ;  /* 0x000000011f1a7890 */ /* 0x000fe4000fffe0ff */
[----:B------:R-:W-:Y:S02]  /*1fe0*/  UIADD3 UR40, UP1, UPT, UR22, 0x80, URZ ;  /* 0x0000008016287890 */ /* 0x000fe4000ff3e0ff */
[----:B------:R-:W-:Y:S02]  /*1ff0*/  UISETP.NE.AND UP0, UPT, UR26, 0x6, UPT ;  /* 0x000000061a00788c */ /* 0x000fe4000bf05270 */
[----:B------:R-:W-:Y:S02]  /*2000*/  USHF.L.U32 UR11, UR28, 0x6, URZ ;  /* 0x000000061c0b7899 */ /* 0x000fe400080006ff */
[----:B------:R-:W-:Y:S02]  /*2010*/  USEL UR9, URZ, 0x1, UP0 ;  /* 0x00000001ff097887 */ /* 0x000fe40008000000 */
[----:B------:R-:W-:-:S02]  /*2020*/  USEL UR26, UR26, URZ, UP0 ;  /* 0x000000ff1a1a7287 */ /* 0x000fc40008000000 */
[----:B------:R-:W-:Y:S02]  /*2030*/  UIADD3 UR38, UP0, UPT, UR22, 0x180, URZ ;  /* 0x0000018016267890 */ /* 0x000fe4000ff1e0ff */
[----:B------:R-:W-:Y:S01]  /*2040*/  ULEA UR8, UR26, UR6, 0x3 ;  /* 0x000000061a087291 */ /* 0x000fe2000f8e18ff */
[----:B------:R-:W-:Y:S01]  /*2050*/  LOP3.LUT R15, R15, UR9, RZ, 0x3c, !PT ;  /* 0x000000090f0f7c12 */ /* 0x000fe2000f8e3cff */
[----:B------:R-:W-:Y:S02]  /*2060*/  ULOP3.LUT UR17, UR17, 0xfefffff8, URZ, 0xc0, !UPT ;  /* 0xfefffff811117892 */ /* 0x000fe4000f8ec0ff */
[----:B------:R-:W-:Y:S01]  /*2070*/  UIADD3 UR19, UPT, UPT, UR5, UR11, URZ ;  /* 0x0000000b05137290 */ /* 0x000fe2000fffe0ff */
[----:B-1----:R-:W-:Y:S01]  /*2080*/  SHF.L.U32 R2, R15, 0x1f, RZ ;  /* 0x0000001f0f027819 */ /* 0x002fe200000006ff */
[----:B------:R-:W-:Y:S02]  /*2090*/  UIADD3.X UR41, UPT, UPT, URZ, UR23, URZ, UP1, !UPT ;  /* 0x00000017ff297290 */ /* 0x000fe40008ffe4ff */
[----:B------:R-:W-:Y:S01]  /*20a0*/  UPRMT UR30, URZ, 0x5410, UR4 ;  /* 0x00005410ff1e7896 */ /* 0x000fe20008000004 */
[----:B------:R4:W1:Y:S01]  /*20b0*/  SYNCS.PHASECHK.TRANS64.TRYWAIT P0, [UR8+0x30], R2 ;  /* 0x00003002ff0075a7 */ /* 0x0008620008001108 */
[----:B------:R-:W-:-:S02]  /*20c0*/  USHF.L.U32 UR8, UR31, 0xd, URZ ;  /* 0x0000000d1f087899 */ /* 0x000fc400080006ff */
[----:B------:R-:W-:Y:S02]  /*20d0*/  UIADD3.X UR39, UPT, UPT, URZ, UR23, URZ, UP0, !UPT ;  /* 0x00000017ff277290 */ /* 0x000fe400087fe4ff */
[----:B------:R-:W-:Y:S02]  /*20e0*/  ULEA UR16, UR7, UR8, 0x1 ;  /* 0x0000000807107291 */ /* 0x000fe4000f8e08ff */
[----:B------:R-:W-:Y:S02]  /*20f0*/  UIADD3 UR8, UPT, UPT, UR6, 0x10300, UR8 ;  /* 0x0001030006087890 */ /* 0x000fe4000fffe008 */
[----:B------:R-:W-:Y:S01]  /*2100*/  UIADD3 UR16, UPT, UPT, UR6, 0x4300, UR16 ;  /* 0x0000430006107890 */ /* 0x000fe2000fffe010 */
[----:B------:R-:W-:Y:S01]  /*2110*/  UMOV UR32, 0x0 ;  /* 0x0000000000207882 */ /* 0x000fe20000000000 */
[----:B------:R-:W-:Y:S01]  /*2120*/  UMOV UR33, 0x10000000 ;  /* 0x1000000000217882 */ /* 0x000fe20000000000 */
[----:B------:R-:W-:Y:S01]  /*2130*/  UMOV UR18, UR34 ;  /* 0x0000002200127c82 */ /* 0x000fe20008000000 */
[----:B------:R-:W-:Y:S01]  /*2140*/  UMOV UR20, UR36 ;  /* 0x0000002400147c82 */ /* 0x000fe20008000000 */
[----:B------:R-:W-:Y:S01]  /*2150*/  UMOV UR12, UR36 ;  /* 0x00000024000c7c82 */ /* 0x000fe20008000000 */
[----:B------:R-:W-:Y:S01]  /*2160*/  UMOV UR9, UR17 ;  /* 0x0000001100097c82 */ /* 0x000fe20008000000 */
[----:B------:R-:W-:-:S02]  /*2170*/  UIADD3 UR28, UPT, UPT, UR28, 0x1, URZ ;  /* 0x000000011c1c7890 */ /* 0x000fc4000fffe0ff */
[----:B------:R4:W-:Y:S01]  /*2180*/  UTMALDG.3D.MULTICAST.2CTA [UR16], [UR40], UR30, desc[UR32] ;  /* 0x00002010280073b4 */ /* 0x0009e2000821181e */
[----:B------:R-:W-:Y:S01]  /*2190*/  UMOV UR31, UR26 ;  /* 0x0000001a001f7c82 */ /* 0x000fe20008000000 */
[----:B------:R-:W-:Y:S01]  /*21a0*/  UISETP.NE.AND UP0, UPT, UR28, UR29, UPT ;  /* 0x0000001d1c00728c */ /* 0x000fe2000bf05270 */
[----:B------:R4:W-:Y:S08]  /*21b0*/  UTMALDG.3D.2CTA [UR8], [UR38], desc[UR32] ;  /* 0x00002008260075b4 */ /* 0x0009f00008211000 */
[----:B----4-:R-:W-:Y:S05]  /*21c0*/  BRA.U UP0, `(.L_x_38) ;  /* 0xfffffffd00447547 */ /* 0x010fea000b83ffff */
.L_x_32:
[----:B-1----:R-:W-:Y:S01]  /*21d0*/  LEA R2, R14, UR6, 0x3 ;  /* 0x000000060e027c11 */ /* 0x002fe2000f8e18ff */
[----:B------:R-:W-:Y:S01]  /*21e0*/  NOP ;  /* 0x0000000000007918 */ /* 0x000fe20000000000 */
[----:B--2---:R-:W-:Y:S02]  /*21f0*/  SHF.L.U32 R3, R12, 0x1f, RZ ;  /* 0x0000001f0c037819 */ /* 0x004fe400000006ff */
[----:B------:R-:W-:Y:S02]  /*2200*/  LEA R4, R14, UR6, 0x4 ;  /* 0x000000060e047c11 */ /* 0x000fe4000f8e20ff */
[----:B------:R-:W1:Y:S02]  /*2210*/  SYNCS.PHASECHK.TRANS64.TRYWAIT P0, [R2+URZ+0xb0], R3 ;  /* 0x0000b003020075a7 */ /* 0x000e6400080011ff */
[----:B-1----:R-:W-:Y:S05]  /*2220*/  @!P0 BRA `(.L_x_39) ;  /* 0x0000006800748947 */ /* 0x002fea0003800000 */
.L_x_154:
[----:B------:R-:W2:Y:S01]  /*2230*/  LDS.128 R4, [R4+0x140] ;  /* 0x0001400004047984 */ /* 0x000ea20000000c00 */
[----:B------:R-:W-:Y:S01]  /*2240*/  ISETP.GE.AND P0, PT, R26, 0x1, PT ;  /* 0x000000011a00780c */ /* 0x000fe20003f06270 */
[----:B-1----:R-:W-:Y:S01]  /*2250*/  VIADD R2, R2, 0xc0 ;  /* 0x000000c002027836 */ /* 0x002fe20000000000 */
[----:B------:R-:W-:Y:S01]  /*2260*/  @!PT LDS RZ, [RZ] ;  /* 0x00000000fffff984 */ /* 0x000fe20000000800 */
[----:B------:R-:W-:Y:S01]  /*2270*/  @!PT LDS RZ, [RZ] ;  /* 0x00000000fffff984 */ /* 0x000fe20000000800 */
[----:B------:R-:W-:Y:S01]  /*2280*/  @!PT LDS RZ, [RZ] ;  /* 0x00000000fffff984 */ /* 0x000fe20000000800 */
[----:B------:R-:W-:Y:S01]  /*2290*/  @!PT LDS RZ, [RZ] ;  /* 0x00000000fffff984 */ /* 0x000fe20000000800 */
[----:B------:R1:W-:Y:S06]  /*22a0*/  MEMBAR.ALL.CTA ;  /* 0x0000000000007992 */ /* 0x0003ec0000008000 */
[----:B-1----:R-:W1:Y:S01]  /*22b0*/  FENCE.VIEW.ASYNC.S ;  /* 0x00000000000073c6 */ /* 0x002e620000000000 */
[----:B------:R-:W-:-:S04]  /*22c0*/  PRMT R2, RZ, 0x654, R2 ;  /* 0x00000654ff027816 */ /* 0x000fc80000000002 */
[----:B-1----:R1:W-:Y:S01]  /*22d0*/  SYNCS.ARRIVE.TRANS64.RED.A1T0 RZ, [R2+URZ], RZ ;  /* 0x000000ff02ff79a7 */ /* 0x0023e200081004ff */
[----:B--2---:R-:W-:-:S13]  /*22e0*/  LOP3.LUT P2, RZ, R6, 0x1, RZ, 0xc0, !PT ;  /* 0x0000000106ff7812 */ /* 0x004fda000784c0ff */
[----:B------:R-:W-:Y:S01]  /*22f0*/  @P2 SHF.R.U32.HI R3, RZ, 0x10, R5 ;  /* 0x00000010ff032819 */ /* 0x000fe20000011605 */
[----:B------:R-:W-:Y:S01]  /*2300*/  VOTEU.ANY UP0, P2 ;  /* 0x0000000000ff7886 */ /* 0x000fe20001000100 */
[----:B------:R-:W-:Y:S02]  /*2310*/  @P2 MOV R13, R4 ;  /* 0x00000004000d2202 */ /* 0x000fe40000000f00 */
[----:B------:R-:W-:Y:S02]  /*2320*/  @P2 R2UR.BROADCAST UR8, R3 ;  /* 0x00000000030822ca */ /* 0x000fe400008e0000 */
[----:B------:R-:W-:-:S11]  /*2330*/  @P2 LOP3.LUT R11, R5, 0xffff, RZ, 0xc0, !PT ;  /* 0x0000ffff050b2812 */ /* 0x000fd600078ec0ff */
[----:B------:R-:W-:Y:S01]  /*2340*/  @UP0 UMOV UR36, UR8 ;  /* 0x0000000800240c82 */ /* 0x000fe20008000000 */
[----:B-1----:R-:W-:Y:S05]  /*2350*/  @!P0 BRA `(.L_x_40) ;  /* 0x0000000000b88947 */ /* 0x002fea0003800000 */
[----:B------:R-:W3:Y:S01]  /*2360*/  LDC.64 R4, c[0x0][0xb18] ;  /* 0x0002c600ff047b82 */ /* 0x000ee20000000a00 */
[----:B------:R-:W-:-:S07]  /*2370*/  ISETP.NE.AND P3, PT, R26, 0x1, PT ;  /* 0x000000011a00780c */ /* 0x000fce0003f65270 */
[----:B------:R-:W1:Y:S08]  /*2380*/  LDC.64 R6, c[0x0][0xb10] ;  /* 0x0002c400ff067b82 */ /* 0x000e700000000a00 */
[----:B------:R-:W2:Y:S08]  /*2390*/  LDC R17, c[0x0][0xb20] ;  /* 0x0002c800ff117b82 */ /* 0x000eb00000000800 */
[----:B------:R-:W4:Y:S01]  /*23a0*/  LDC R18, c[0x0][0xb0c] ;  /* 0x0002c300ff127b82 */ /* 0x000f220000000800 */
[----:B---3--:R-:W-:Y:S01]  /*23b0*/  IMAD.HI.U32 R22, R0, R5, RZ ;  /* 0x0000000500167227 */ /* 0x008fe200078e00ff */
[----:B------:R-:W-:-:S06]  /*23c0*/  ISETP.NE.AND P0, PT, R4, 0x1, PT ;  /* 0x000000010400780c */ /* 0x000fcc0003f05270 */
[----:B------:R-:W3:Y:S01]  /*23d0*/  LDC.64 R2, c[0x0][0xb28] ;  /* 0x0002ca00ff027b82 */ /* 0x000ee20000000a00 */
[----:B-1----:R-:W-:-:S04]  /*23e0*/  IMAD.HI.U32 R20, R9, R6, RZ ;  /* 0x0000000609147227 */ /* 0x002fc800078e00ff */
[----:B------:R-:W-:Y:S01]  /*23f0*/  IMAD.HI.U32 R24, R13, R6, RZ ;  /* 0x000000060d187227 */ /* 0x000fe200078e00ff */
[----:B------:R-:W-:Y:S02]  /*2400*/  SHF.R.U32.HI R20, RZ, R7, R20 ;  /* 0x00000007ff147219 */ /* 0x000fe40000011614 */
[----:B--2---:R-:W-:Y:S01]  /*2410*/  SHF.R.U32.HI R19, RZ, R17, R22 ;  /* 0x00000011ff137219 */ /* 0x004fe20000011616 */
[----:B------:R-:W-:Y:S01]  /*2420*/  IMAD.HI.U32 R22, R11, R5, RZ ;  /* 0x000000050b167227 */ /* 0x000fe200078e00ff */
[----:B------:R-:W-:Y:S02]  /*2430*/  SHF.R.U32.HI R24, RZ, R7, R24 ;  /* 0x00000007ff187219 */ /* 0x000fe40000011618 */
[----:B------:R-:W-:Y:S02]  /*2440*/  SEL R19, R0, R19, !P0 ;  /* 0x0000001300137207 */ /* 0x000fe40004000000 */
[----:B------:R-:W-:Y:S02]  /*2450*/  SHF.R.U32.HI R22, RZ, R17, R22 ;  /* 0x00000011ff167219 */ /* 0x000fe40000011616 */
[----:B----4-:R-:W-:-:S02]  /*2460*/  ISETP.NE.AND P1, PT, R18, 0x1, PT ;  /* 0x000000011200780c */ /* 0x010fc40003f25270 */
[----:B------:R-:W-:Y:S02]  /*2470*/  SEL R5, R11, R22, !P0 ;  /* 0x000000160b057207 */ /* 0x000fe40004000000 */
[----:B------:R-:W-:Y:S02]  /*2480*/  SEL R21, R9, R20, !P1 ;  /* 0x0000001409157207 */ /* 0x000fe40004800000 */
[----:B------:R-:W-:Y:S01]  /*2490*/  SEL R7, R13, R24, !P1 ;  /* 0x000000180d077207 */ /* 0x000fe20004800000 */
[----:B---3--:R-:W-:Y:S01]  /*24a0*/  IMAD.HI.U32 R20, R19, R2, RZ ;  /* 0x0000000213147227 */ /* 0x008fe200078e00ff */
[----:B------:R-:W-:-:S03]  /*24b0*/  IADD3 R17, PT, PT, -R5, RZ, RZ ;  /* 0x000000ff05117210 */ /* 0x000fc60007ffe1ff */
        /* <DEDUP_REMOVED lines=11> */
[----:B------:R-:W-:-:S04]  /*2570*/  @!P0 IMAD.HI.U32 R20, R7, R2, RZ ;  /* 0x0000000207148227 */ /* 0x000fc800078e00ff */
[----:B------:R-:W-:Y:S01]  /*2580*/  IMAD.MOV R2, RZ, RZ, -R6 ;  /* 0x000000ffff027224 */ /* 0x000fe200078e0a06 */
[----:B------:R-:W-:-:S03]  /*2590*/  @!P0 SHF.R.U32.HI R20, RZ, R3, R20 ;  /* 0x00000003ff148219 */ /* 0x000fc60000011614 */
[----:B------:R-:W-:Y:S01]  /*25a0*/  IMAD R2, R26, R2, R5 ;  /* 0x000000021a027224 */ /* 0x000fe200078e0205 */
        /* <DEDUP_REMOVED lines=9> */
.L_x_40:
[----:B------:R-:W1:Y:S02]  /*2640*/  LDCU UR8, c[0x0][0xb30] ;  /* 0x00016600ff0877ac */ /* 0x000e640008000800 */
[----:B-1----:R-:W-:-:S09]  /*2650*/  UISETP.NE.AND UP0, UPT, UR8, 0x1, UPT ;  /* 0x000000010800788c */ /* 0x002fd2000bf05270 */
[----:B------:R-:W-:Y:S05]  /*2660*/  BRA.U UP0, `(.L_x_41) ;  /* 0x0000000100407547 */ /* 0x000fea000b800000 */
[----:B------:R-:W1:Y:S08]  /*2670*/  LDC.64 R4, c[0x0][0xb10] ;  /* 0x0002c400ff047b82 */ /* 0x000e700000000a00 */
[----:B------:R-:W2:Y:S08]  /*2680*/  LDC.64 R2, c[0x0][0xb18] ;  /* 0x0002c600ff027b82 */ /* 0x000eb00000000a00 */
[----:B------:R-:W4:Y:S08]  /*2690*/  LDC R6, c[0x0][0xb20] ;  /* 0x0002c800ff067b82 */ /* 0x000f300000000800 */
[----:B------:R-:W3:Y:S01]  /*26a0*/  LDC R18, c[0x0][0xb0c] ;  /* 0x0002c300ff127b82 */ /* 0x000ee20000000800 */
[----:B-1----:R-:W-:-:S05]  /*26b0*/  IMAD.HI.U32 R4, R13, R4, RZ ;  /* 0x000000040d047227 */ /* 0x002fca00078e00ff */
[----:B------:R-:W-:Y:S01]  /*26c0*/  SHF.R.U32.HI R4, RZ, R5, R4 ;  /* 0x00000005ff047219 */ /* 0x000fe20000011604 */
[----:B--2---:R-:W-:Y:S01]  /*26d0*/  IMAD.HI.U32 R3, R11, R3, RZ ;  /* 0x000000030b037227 */ /* 0x004fe200078e00ff */
[----:B------:R-:W-:-:S04]  /*26e0*/  ISETP.NE.AND P0, PT, R2, 0x1, PT ;  /* 0x000000010200780c */ /* 0x000fc80003f05270 */
[----:B----4-:R-:W-:-:S04]  /*26f0*/  SHF.R.U32.HI R6, RZ, R6, R3 ;  /* 0x00000006ff067219 */ /* 0x010fc80000011603 */
[----:B------:R-:W-:Y:S02]  /*2700*/  SEL R3, R11, R6, !P0 ;  /* 0x000000060b037207 */ /* 0x000fe40004000000 */
[----:B---3--:R-:W-:-:S04]  /*2710*/  ISETP.NE.AND P1, PT, R18, 0x1, PT ;  /* 0x000000011200780c */ /* 0x008fc80003f25270 */
[----:B------:R-:W-:-:S05]  /*2720*/  SEL R4, R13, R4, !P1 ;  /* 0x000000040d047207 */ /* 0x000fca0004800000 */
[----:B------:R-:W-:Y:S02]  /*2730*/  IMAD.IADD R5, R3, 0x1, -R4 ;  /* 0x0000000103057824 */ /* 0x000fe400078e0a04 */
[----:B------:R-:W-:Y:S02]  /*2740*/  IMAD.IADD R3, R4, 0x1, -R3 ;  /* 0x0000000104037824 */ /* 0x000fe400078e0a03 */
[----:B------:R-:W-:Y:S02]  /*2750*/  IMAD R13, R5, R18, R13 ;  /* 0x00000012050d7224 */ /* 0x000fe400078e020d */
[----:B------:R-:W-:-:S07]  /*2760*/  IMAD R11, R3, R2, R11 ;  /* 0x00000002030b7224 */ /* 0x000fce00078e020b */
.L_x_41:
[----:B------:R-:W-:Y:S01]  /*2770*/  VIADD R14, R14, 0x1 ;  /* 0x000000010e0e7836 */ /* 0x000fe20000000000 */
[----:B------:R-:W-:Y:S01]  /*2780*/  PLOP3.LUT P1, PT, PT, PT, PT, 0x80, 0x8 ;  /* 0x000000000008781c */ /* 0x000fe20003f2f070 */
[----:B------:R-:W-:Y:S02]  /*2790*/  IMAD.IADD R21, R13, 0x1, R64 ;  /* 0x000000010d157824 */ /* 0x000fe400078e0240 */
[----:B------:R-:W-:Y:S01]  /*27a0*/  IMAD.IADD R20, R11, 0x1, R62 ;  /* 0x000000010b147824 */ /* 0x000fe200078e023e */
[----:B------:R-:W-:-:S04]  /*27b0*/  ISETP.NE.AND P0, PT, R14, 0x2, PT ;  /* 0x000000020e00780c */ /* 0x000fc80003f05270 */
[----:B------:R-:W-:Y:S02]  /*27c0*/  SEL R3, RZ, 0x1, P0 ;  /* 0x00000001ff037807 */ /* 0x000fe40000000000 */
[----:B------:R-:W-:Y:S02]  /*27d0*/  SEL R14, R14, RZ, P0 ;  /* 0x000000ff0e0e7207 */ /* 0x000fe40000000000 */
[----:B------:R-:W-:Y:S01]  /*27e0*/  LOP3.LUT R12, R12, R3, RZ, 0x3c, !PT ;  /* 0x000000030c0c7212 */ /* 0x000fe200078e3cff */
[----:B------:R-:W-:Y:S06]  /*27f0*/  @P2 BRA `(.L_x_42) ;  /* 0xfffffff000502947 */ /* 0x000fec000383ffff */
[----:B------:R-:W-:Y:S01]  /*2800*/  UIADD3 UR6, UPT, UPT, UR6, 0x30, URZ ;  /* 0x0000003006067890 */ /* 0x000fe2000fffe0ff */
[----:B------:R-:W-:-:S03]  /*2810*/  SHF.L.U32 R3, R15, 0x1f, RZ ;  /* 0x0000001f0f037819 */ /* 0x000fc600000006ff */
[----:B------:R-:W-:-:S09]  /*2820*/  ULEA UR4, UR26, UR6, 0x3 ;  /* 0x000000061a047291 */ /* 0x000fd2000f8e18ff */
[----:B------:R-:W1:Y:S02]  /*2830*/  SYNCS.PHASECHK.TRANS64.TRYWAIT P0, [UR4], R3 ;  /* 0x00000003ff0075a7 */ /* 0x000e640008001104 */
[----:B-1----:R-:W-:Y:S05]  /*2840*/  @!P0 BRA `(.L_x_43) ;  /* 0x0000006400008947 */ /* 0x002fea0003800000 */
.L_x_156:
[----:B------:R-:W-:-:S04]  /*2850*/  UIADD3 UR5, UPT, UPT, UR26, 0x1, URZ ;  /* 0x000000011a057890 */ /* 0x000fc8000fffe0ff */
[----:B------:R-:W-:-:S04]  /*2860*/  UISETP.NE.AND UP0, UPT, UR5, 0x6, UPT ;  /* 0x000000060500788c */ /* 0x000fc8000bf05270 */
[----:B------:R-:W-:Y:S02]  /*2870*/  USEL UR7, URZ, 0x1, UP0 ;  /* 0x00000001ff077887 */ /* 0x000fe40008000000 */
[----:B------:R-:W-:-:S04]  /*2880*/  USEL UR5, UR5, URZ, UP0 ;  /* 0x000000ff05057287 */ /* 0x000fc80008000000 */
[----:B------:R-:W-:Y:S01]  /*2890*/  ULEA UR4, UR5, UR6, 0x3 ;  /* 0x0000000605047291 */ /* 0x000fe2000f8e18ff */
[----:B------:R-:W-:-:S04]  /*28a0*/  LOP3.LUT R2, R15, UR7, RZ, 0x3c, !PT ;  /* 0x000000070f027c12 */ /* 0x000fc8000f8e3cff */
[----:B-1----:R-:W-:-:S04]  /*28b0*/  SHF.L.U32 R3, R2, 0x1f, RZ ;  /* 0x0000001f02037819 */ /* 0x002fc800000006ff */
[----:B------:R-:W1:Y:S02]  /*28c0*/  SYNCS.PHASECHK.TRANS64.TRYWAIT P0, [UR4], R3 ;  /* 0x00000003ff0075a7 */ /* 0x000e640008001104 */
[----:B-1----:R-:W-:Y:S05]  /*28d0*/  @!P0 BRA `(.L_x_44) ;  /* 0x0000006000f48947 */ /* 0x002fea0003800000 */
.L_x_158:
        /* <DEDUP_REMOVED lines=9> */
.L_x_160:
        /* <DEDUP_REMOVED lines=9> */
.L_x_162:
        /* <DEDUP_REMOVED lines=9> */
.L_x_164:
[----:B------:R-:W-:-:S04]  /*2a90*/  UIADD3 UR5, UPT, UPT, UR5, 0x1, URZ ;  /* 0x0000000105057890 */ /* 0x000fc8000fffe0ff */
[----:B------:R-:W-:-:S04]  /*2aa0*/  UISETP.NE.AND UP0, UPT, UR5, 0x6, UPT ;  /* 0x000000060500788c */ /* 0x000fc8000bf05270 */
[----:B------:R-:W-:Y:S02]  /*2ab0*/  USEL UR4, URZ, 0x1, UP0 ;  /* 0x00000001ff047887 */ /* 0x000fe40008000000 */
[----:B------:R-:W-:-:S04]  /*2ac0*/  USEL UR5, UR5, URZ, UP0 ;  /* 0x000000ff05057287 */ /* 0x000fc80008000000 */
[----:B------:R-:W-:Y:S01]  /*2ad0*/  ULEA UR5, UR5, UR6, 0x3 ;  /* 0x0000000605057291 */ /* 0x000fe2000f8e18ff */
[----:B-1----:R-:W-:-:S04]  /*2ae0*/  LOP3.LUT R3, R2, UR4, RZ, 0x3c, !PT ;  /* 0x0000000402037c12 */ /* 0x002fc8000f8e3cff */
[----:B------:R-:W-:Y:S01]  /*2af0*/  SHF.L.U32 R3, R3, 0x1f, RZ ;  /* 0x0000001f03037819 */ /* 0x000fe200000006ff */
[----:B---3--:R-:W-:-:S07]  /*2b00*/  IMAD.U32 R0, RZ, RZ, UR5 ;  /* 0x00000005ff007e24 */ /* 0x008fce000f8e00ff */
.L_x_48:
[----:B-1----:R1:W2:Y:S02]  /*2b10*/  SYNCS.PHASECHK.TRANS64.TRYWAIT P0, [R0+URZ], R3 ;  /* 0x00000003000075a7 */ /* 0x0022a400080011ff */
[----:B--2---:R-:W-:Y:S05]  /*2b20*/  @!P0 NANOSLEEP.SYNCS 0x989680 ;  /* 0x009896800000895d */ /* 0x004fea0003900000 */
[----:B------:R-:W2:Y:S02]  /*2b30*/  @!P0 SYNCS.PHASECHK.TRANS64 P0, [R0+URZ], R3 ;  /* 0x00000003000085a7 */ /* 0x000ea400080010ff */
[----:B--2---:R-:W-:Y:S05]  /*2b40*/  @P0 EXIT ;  /* 0x000000000000094d */ /* 0x004fea0003800000 */
[----:B------:R-:W-:Y:S05]  /*2b50*/  BRA `(.L_x_48) ;  /* 0xfffffffc00ec7947 */ /* 0x000fea000383ffff */
.L_x_22:
[----:B------:R-:W-:-:S04]  /*2b60*/  UISETP.NE.AND UP0, UPT, UR37, URZ, UPT ;  /* 0x000000ff2500728c */ /* 0x000fc8000bf05270 */
[----:B------:R-:W-:-:S09]  /*2b70*/  UISETP.NE.OR UP0, UPT, UR10, 0x1, UP0 ;  /* 0x000000010a00788c */ /* 0x000fd20008705670 */
[----:B------:R-:W-:Y:S05]  /*2b80*/  BRA.U UP0, `(.L_x_49) ;  /* 0x00000005004c7547 */ /* 0x000fea000b800000 */
[----:B------:R-:W-:Y:S01]  /*2b90*/  HFMA2 R11, -RZ, RZ, 0, 0 ;  /* 0x00000000ff0b7431 */ /* 0x000fe200000001ff */
[----:B------:R-:W-:Y:S01]  /*2ba0*/  ISETP.GE.U32.AND P2, PT, R10, 0x8, PT ;  /* 0x000000080a00780c */ /* 0x000fe20003f46070 */
[----:B------:R-:W-:Y:S01]  /*2bb0*/  IMAD.MOV.U32 R12, RZ, RZ, 0x1 ;  /* 0x00000001ff0c7424 */ /* 0x000fe200078e00ff */
[----:B------:R-:W-:Y:S01]  /*2bc0*/  CS2R R8, SRZ ;  /* 0x0000000000087805 */ /* 0x000fe2000001ff00 */
[----:B------:R-:W-:Y:S01]  /*2bd0*/  IMAD.MOV.U32 R3, RZ, RZ, RZ ;  /* 0x000000ffff037224 */ /* 0x000fe200078e00ff */
[----:B------:R-:W-:Y:S01]  /*2be0*/  UMOV UR4, 0x400 ;  /* 0x0000040000047882 */ /* 0x000fe20000000000 */
[----:B------:R-:W-:Y:S01]  /*2bf0*/  UMOV UR6, URZ ;  /* 0x000000ff00067c82 */ /* 0x000fe20008000000 */
[----:B------:R-:W-:-:S12]  /*2c00*/  ULEA UR37, UR37, UR4, 0x18 ;  /* 0x0000000425257291 */ /* 0x000fd8000f8ec0ff */
.L_x_53:
[----:B------:R-:W-:Y:S02]  /*2c10*/  LEA R0, R3, UR37, 0x3 ;  /* 0x0000002503007c11 */ /* 0x000fe4000f8e18ff */
[----:B------:R-:W-:-:S03]  /*2c20*/  SHF.L.U32 R5, R8, 0x1f, RZ ;  /* 0x0000001f08057819 */ /* 0x000fc600000006ff */
[----:B------:R-:W-:Y:S01]  /*2c30*/  VIADD R4, R0, 0x120 ;  /* 0x0000012000047836 */ /* 0x000fe20000000000 */
[----:B------:R-:W1:Y:S02]  /*2c40*/  SYNCS.PHASECHK.TRANS64.TRYWAIT P0, [R0+URZ+0x110], R5 ;  /* 0x00011005000075a7 */ /* 0x000e6400080011ff */
[----:B-1----:R-:W-:Y:S05]  /*2c50*/  @!P0 BRA `(.L_x_50) ;  /* 0x0000006000748947 */ /* 0x002fea0003800000 */
.L_x_165:
[----:B------:R-:W-:Y:S01]  /*2c60*/  ULEA UR5, UR6, UR37, 0x3 ;  /* 0x0000002506057291 */ /* 0x000fe2000f8e18ff */
[----:B------:R-:W-:Y:S01]  /*2c70*/  PRMT R4, RZ, 0x654, R4 ;  /* 0x00000654ff047816 */ /* 0x000fe20000000004 */
[----:B-1----:R-:W-:Y:S01]  /*2c80*/  @!P2 IMAD.MOV.U32 R5, RZ, RZ, 0x10 ;  /* 0x00000010ff05a424 */ /* 0x002fe200078e00ff */
[----:B------:R-:W-:Y:S01]  /*2c90*/  SHF.L.U32 R7, R12, 0x1f, RZ ;  /* 0x0000001f0c077819 */ /* 0x000fe200000006ff */
[----:B------:R-:W-:Y:S01]  /*2ca0*/  UIADD3 UR4, UPT, UPT, UR5, 0xb0, URZ ;  /* 0x000000b005047890 */ /* 0x000fe2000fffe0ff */
[----:B------:R1:W-:Y:S05]  /*2cb0*/  SYNCS.ARRIVE.TRANS64.RED.A1T0 RZ, [R4+URZ], RZ ;  /* 0x000000ff04ff79a7 */ /* 0x0003ea00081004ff */
[----:B------:R-:W-:Y:S01]  /*2cc0*/  IMAD.U32 R13, RZ, RZ, UR4 ;  /* 0x00000004ff0d7e24 */ /* 0x000fe2000f8e00ff */
[----:B------:R-:W2:Y:S04]  /*2cd0*/  SYNCS.PHASECHK.TRANS64.TRYWAIT P0, [UR5+0xc0], R7 ;  /* 0x0000c007ff0075a7 */ /* 0x000ea80008001105 */
[----:B------:R-:W-:Y:S01]  /*2ce0*/  PRMT R13, R10, 0x654, R13 ;  /* 0x000006540a0d7816 */ /* 0x000fe2000000000d */
[----:B-12---:R-:W-:Y:S06]  /*2cf0*/  @!P0 BRA `(.L_x_51) ;  /* 0x0000006000608947 */ /* 0x006fec0003800000 */
.L_x_167:
[----:B------:R-:W-:Y:S01]  /*2d00*/  ULEA UR4, UR6, UR37, 0x4 ;  /* 0x0000002506047291 */ /* 0x000fe2000f8e20ff */
[----:B------:R-:W-:Y:S01]  /*2d10*/  SEL R2, R13, R2, !P2 ;  /* 0x000000020d027207 */ /* 0x000fe20005000000 */
[----:B------:R-:W-:Y:S01]  /*2d20*/  UIADD3 UR5, UPT, UPT, UR5, 0xb0, URZ ;  /* 0x000000b005057890 */ /* 0x000fe2000fffe0ff */
[----:B-1----:R-:W-:Y:S01]  /*2d30*/  LEA R0, R11, UR37, 0x3 ;  /* 0x000000250b007c11 */ /* 0x002fe2000f8e18ff */
[----:B------:R-:W-:Y:S01]  /*2d40*/  UIADD3 UR4, UPT, UPT, UR4, 0x140, URZ ;  /* 0x0000014004047890 */ /* 0x000fe2000fffe0ff */
[----:B------:R1:W-:Y:S01]  /*2d50*/  @!P2 SYNCS.ARRIVE.TRANS64.RED RZ, [R2+URZ], R5 ;  /* 0x0000000502ffa9a7 */ /* 0x0003e200080004ff */
[----:B------:R-:W-:Y:S01]  /*2d60*/  UIADD3 UR6, UPT, UPT, UR6, 0x1, URZ ;  /* 0x0000000106067890 */ /* 0x000fe2000fffe0ff */
[----:B------:R-:W-:-:S03]  /*2d70*/  VIADD R3, R3, 0x1 ;  /* 0x0000000103037836 */ /* 0x000fc60000000000 */
[----:B------:R-:W-:Y:S02]  /*2d80*/  UISETP.NE.AND UP0, UPT, UR6, 0x2, UPT ;  /* 0x000000020600788c */ /* 0x000fe4000bf05270 */
[----:B------:R-:W-:Y:S01]  /*2d90*/  ISETP.NE.AND P0, PT, R3, 0x2, PT ;  /* 0x000000020300780c */ /* 0x000fe20003f05270 */
[----:B------:R-:W-:Y:S06]  /*2da0*/  UGETNEXTWORKID.BROADCAST [UR4], [UR5] ;  /* 0x00000000040073ca */ /* 0x000fec0008000100 */
[----:B------:R-:W-:Y:S02]  /*2db0*/  USEL UR4, URZ, 0x1, UP0 ;  /* 0x00000001ff047887 */ /* 0x000fe40008000000 */
[----:B------:R-:W-:-:S04]  /*2dc0*/  USEL UR6, UR6, URZ, UP0 ;  /* 0x000000ff06067287 */ /* 0x000fc80008000000 */
[----:B------:R-:W-:Y:S02]  /*2dd0*/  LOP3.LUT R12, R12, UR4, RZ, 0x3c, !PT ;  /* 0x000000040c0c7c12 */ /* 0x000fe4000f8e3cff */
[----:B-1----:R-:W-:-:S04]  /*2de0*/  SHF.L.U32 R5, R9, 0x1f, RZ ;  /* 0x0000001f09057819 */ /* 0x002fc800000006ff */
[----:B------:R-:W1:Y:S02]  /*2df0*/  SYNCS.PHASECHK.TRANS64.TRYWAIT P1, [R0+URZ+0xb0], R5 ;  /* 0x0000b005000075a7 */ /* 0x000e6400080211ff */
[----:B-1----:R-:W-:Y:S05]  /*2e00*/  @!P1 BRA `(.L_x_52) ;  /* 0x0000006000349947 */ /* 0x002fea0003800000 */
.L_x_168:
[----:B------:R-:W-:Y:S01]  /*2e10*/  LEA R4, R11, UR37, 0x4 ;  /* 0x000000250b047c11 */ /* 0x000fe2000f8e20ff */
[----:B-1----:R-:W-:Y:S01]  /*2e20*/  VIADD R0, R0, 0xc0 ;  /* 0x000000c000007836 */ /* 0x002fe20000000000 */
[----:B------:R-:W-:Y:S01]  /*2e30*/  SEL R3, R3, RZ, P0 ;  /* 0x000000ff03037207 */ /* 0x000fe20000000000 */
[----:B------:R-:W-:-:S03]  /*2e40*/  VIADD R11, R11, 0x1 ;  /* 0x000000010b0b7836 */ /* 0x000fc60000000000 */
[----:B------:R-:W1:Y:S01]  /*2e50*/  LDS.128 R4, [R4+0x140] ;  /* 0x0001400004047984 */ /* 0x000e620000000c00 */
[----:B------:R-:W-:Y:S02]  /*2e60*/  PRMT R0, RZ, 0x654, R0 ;  /* 0x00000654ff007816 */ /* 0x000fe40000000000 */
[C---:B------:R-:W-:Y:S01]  /*2e70*/  ISETP.NE.AND P1, PT, R11.reuse, 0x2, PT ;  /* 0x000000020b00780c */ /* 0x040fe20003f25270 */
[----:B------:R-:W-:Y:S01]  /*2e80*/  @!PT LDS RZ, [RZ] ;  /* 0x00000000fffff984 */ /* 0x000fe20000000800 */
[----:B------:R-:W-:Y:S01]  /*2e90*/  @!PT LDS RZ, [RZ] ;  /* 0x00000000fffff984 */ /* 0x000fe20000000800 */
[----:B------:R-:W-:Y:S01]  /*2ea0*/  @!PT LDS RZ, [RZ] ;  /* 0x00000000fffff984 */ /* 0x000fe20000000800 */
[----:B------:R-:W-:Y:S01]  /*2eb0*/  @!PT LDS RZ, [RZ] ;  /* 0x00000000fffff984 */ /* 0x000fe20000000800 */
[----:B------:R2:W-:Y:S06]  /*2ec0*/  MEMBAR.ALL.CTA ;  /* 0x0000000000007992 */ /* 0x0005ec0000008000 */
[----:B--2---:R-:W2:Y:S01]  /*2ed0*/  FENCE.VIEW.ASYNC.S ;  /* 0x00000000000073c6 */ /* 0x004ea20000000000 */
[----:B------:R-:W-:Y:S01]  /*2ee0*/  SEL R11, R11, RZ, P1 ;  /* 0x000000ff0b0b7207 */ /* 0x000fe20000800000 */
[----:B--2---:R2:W-:Y:S01]  /*2ef0*/  SYNCS.ARRIVE.TRANS64.RED.A1T0 RZ, [R0+URZ], RZ ;  /* 0x000000ff00ff79a7 */ /* 0x0045e200081004ff */
[----:B-1----:R-:W-:-:S02]  /*2f00*/  LOP3.LUT P3, RZ, R6, 0x1, RZ, 0xc0, !PT ;  /* 0x0000000106ff7812 */ /* 0x002fc4000786c0ff */
[----:B------:R-:W-:-:S04]  /*2f10*/  SEL R5, RZ, 0x1, P0 ;  /* 0x00000001ff057807 */ /* 0x000fc80000000000 */
[----:B------:R-:W-:Y:S02]  /*2f20*/  LOP3.LUT R8, R8, R5, RZ, 0x3c, !PT ;  /* 0x0000000508087212 */ /* 0x000fe400078e3cff */
[----:B--2---:R-:W-:-:S04]  /*2f30*/  SEL R0, RZ, 0x1, P1 ;  /* 0x00000001ff007807 */ /* 0x004fc80000800000 */
[----:B------:R-:W-:Y:S01]  /*2f40*/  LOP3.LUT R9, R9, R0, RZ, 0x3c, !PT ;  /* 0x0000000009097212 */ /* 0x000fe200078e3cff */
[----:B------:R-:W-:Y:S06]  /*2f50*/  @P3 BRA `(.L_x_53) ;  /* 0xfffffffc002c3947 */ /* 0x000fec000383ffff */
[----:B------:R-:W-:Y:S01]  /*2f60*/  ULEA UR5, UR6, UR37, 0x3 ;  /* 0x0000002506057291 */ /* 0x000fe2000f8e18ff */
[----:B------:R-:W-:-:S08]  /*2f70*/  SHF.L.U32 R3, R12, 0x1f, RZ ;  /* 0x0000001f0c037819 */ /* 0x000fd000000006ff */
[----:B------:R-:W1:Y:S02]  /*2f80*/  SYNCS.PHASECHK.TRANS64 P0, [UR5+0xc0], R3 ;  /* 0x0000c003ff0075a7 */ /* 0x000e640008001005 */
[----:B-1----:R-:W-:Y:S05]  /*2f90*/  @P0 BRA `(.L_x_54) ;  /* 0x0000000000080947 */ /* 0x002fea0003800000 */
[----:B------:R-:W1:Y:S02]  /*2fa0*/  SYNCS.PHASECHK.TRANS64.TRYWAIT P0, [UR5+0xc0], R3 ;  /* 0x0000c003ff0075a7 */ /* 0x000e640008001105 */
[----:B-1----:R-:W-:Y:S05]  /*2fb0*/  @!P0 BRA `(.L_x_55) ;  /* 0x0000005c00dc8947 */ /* 0x002fea0003800000 */
.L_x_54:
[----:B------:R-:W-:-:S04]  /*2fc0*/  UIADD3 UR4, UPT, UPT, UR6, 0x1, URZ ;  /* 0x0000000106047890 */ /* 0x000fc8000fffe0ff */
[----:B------:R-:W-:-:S04]  /*2fd0*/  UISETP.NE.AND UP0, UPT, UR4, 0x2, UPT ;  /* 0x000000020400788c */ /* 0x000fc8000bf05270 */
[----:B------:R-:W-:Y:S02]  /*2fe0*/  USEL UR7, URZ, 0x1, UP0 ;  /* 0x00000001ff077887 */ /* 0x000fe40008000000 */
[----:B------:R-:W-:-:S04]  /*2ff0*/  USEL UR4, UR4, URZ, UP0 ;  /* 0x000000ff04047287 */ /* 0x000fc80008000000 */
[----:B------:R-:W-:Y:S01]  /*3000*/  ULEA UR4, UR4, UR37, 0x3 ;  /* 0x0000002504047291 */ /* 0x000fe2000f8e18ff */
[----:B-1----:R-:W-:-:S04]  /*3010*/  LOP3.LUT R3, R12, UR7, RZ, 0x3c, !PT ;  /* 0x000000070c037c12 */ /* 0x002fc8000f8e3cff */
[----:B------:R-:W-:-:S04]  /*3020*/  SHF.L.U32 R0, R3, 0x1f, RZ ;  /* 0x0000001f03007819 */ /* 0x000fc800000006ff */
[----:B------:R-:W1:Y:S02]  /*3030*/  SYNCS.PHASECHK.TRANS64 P0, [UR4+0xc0], R0 ;  /* 0x0000c000ff0075a7 */ /* 0x000e640008001004 */
[----:B-1----:R-:W-:Y:S05]  /*3040*/  @P0 EXIT ;  /* 0x000000000000094d */ /* 0x002fea0003800000 */
[----:B------:R-:W-:Y:S02]  /*3050*/  SHF.L.U32 R3, R3, 0x1f, RZ ;  /* 0x0000001f03037819 */ /* 0x000fe400000006ff */
[----:B------:R-:W-:-:S07]  /*3060*/  MOV R0, UR4 ;  /* 0x0000000400007c02 */ /* 0x000fce0008000f00 */
.L_x_56:
[----:B-1----:R1:W2:Y:S02]  /*3070*/  SYNCS.PHASECHK.TRANS64.TRYWAIT P0, [R0+URZ+0xc0], R3 ;  /* 0x0000c003000075a7 */ /* 0x0022a400080011ff */
[----:B--2---:R-:W-:Y:S05]  /*3080*/  @!P0 NANOSLEEP.SYNCS 0x989680 ;  /* 0x009896800000895d */ /* 0x004fea0003900000 */
[----:B------:R-:W2:Y:S02]  /*3090*/  @!P0 SYNCS.PHASECHK.TRANS64 P0, [R0+URZ+0xc0], R3 ;  /* 0x0000c003000085a7 */ /* 0x000ea400080010ff */
[----:B--2---:R-:W-:Y:S05]  /*30a0*/  @P0 EXIT ;  /* 0x000000000000094d */ /* 0x004fea0003800000 */
[----:B------:R-:W-:Y:S05]  /*30b0*/  BRA `(.L_x_56) ;  /* 0xfffffffc00ec7947 */ /* 0x000fea000383ffff */
.L_x_49:
[----:B------:R-:W-:Y:S05]  /*30c0*/  BRA.U UP3, `(.L_x_57) ;  /* 0x0000001103d07547 */ /* 0x000fea000b800000 */
[----:B------:R-:W-:Y:S01]  /*30d0*/  UMOV UR4, 0x40 ;  /* 0x0000004000047882 */ /* 0x000fe20000000000 */
[----:B------:R-:W-:Y:S01]  /*30e0*/  NOP ;  /* 0x0000000000007918 */ /* 0x000fe20000000000 */
[----:B------:R-:W-:Y:S01]  /*30f0*/  ULEA UR4, UR37, UR4, 0x18 ;  /* 0x0000000425047291 */ /* 0x000fe2000f8ec0ff */
[----:B------:R-:W-:Y:S02]  /*3100*/  UMOV UR5, 0x400 ;  /* 0x0000040000057882 */ /* 0x000fe40000000000 */
[----:B------:R-:W-:-:S06]  /*3110*/  ULEA UR37, UR37, UR5, 0x18 ;  /* 0x0000000525257291 */ /* 0x000fcc000f8ec0ff */
[----:B------:R-:W1:Y:S02]  /*3120*/  LDS.U8 R2, [UR4+0x1c] ;  /* 0x00001c04ff027984 */ /* 0x000e640008000000 */
[----:B-1----:R-:W-:-:S13]  /*3130*/  ISETP.NE.AND P0, PT, R2, RZ, PT ;  /* 0x000000ff0200720c */ /* 0x002fda0003f05270 */
[----:B------:R-:W-:Y:S05]  /*3140*/  @P0 BRA `(.L_x_58) ;  /* 0x0000000400080947 */ /* 0x000fea0003800000 */
[----:B------:R-:W-:Y:S02]  /*3150*/  UISETP.NE.U32.AND UP0, UPT, UR9, 0x1, UPT ;  /* 0x000000010900788c */ /* 0x000fe4000bf05070 */
[----:B------:R-:W-:-:S07]  /*3160*/  UIADD3 UR6, UPT, UPT, UR4, 0x8, URZ ;  /* 0x0000000804067890 */ /* 0x000fce000fffe0ff */
[----:B------:R-:W-:Y:S05]  /*3170*/  BRA.U !UP0, `(.L_x_59) ;  /* 0x00000001089c7547 */ /* 0x000fea000b800000 */
[----:B------:R-:W-:Y:S01]  /*3180*/  ELECT P0, URZ, PT ;  /* 0x0000000000ff782f */ /* 0x000fe20003800000 */
[----:B------:R-:W-:-:S12]  /*3190*/  BSSY B0, `(.L_x_59) ;  /* 0x0000025000007945 */ /* 0x000fd80003800000 */
[----:B------:R-:W-:Y:S05]  /*31a0*/  @!P0 BRA `(.L_x_60) ;  /* 0x00000000008c8947 */ /* 0x000fea0003800000 */
[----:B------:R-:W-:-:S05]  /*31b0*/  UMOV UR5, 0x10 ;  /* 0x0000001000057882 */ /* 0x000fca0000000000 */
[----:B------:R-:W-:Y:S04]  /*31c0*/  DEPBAR.LE SB1, 0x36 ;  /* 0x00009d800000791a */ /* 0x000fe80000000000 */
[----:B------:R-:W1:Y:S02]  /*31d0*/  UTCATOMSWS.2CTA.FIND_AND_SET.ALIGN UP1, UR5, UR5 ;  /* 0x00000005000575e3 */ /* 0x000e640008220800 */
[----:B-1----:R-:W-:Y:S01]  /*31e0*/  MOV R11, UR5 ;  /* 0x00000005000b7c02 */ /* 0x002fe20008000f00 */
[----:B------:R-:W-:Y:S06]  /*31f0*/  BRA.U UP1, `(.L_x_61) ;  /* 0x0000000101187547 */ /* 0x000fec000b800000 */
.L_x_62:
[----:B------:R-:W-:Y:S05]  /*3200*/  NANOSLEEP 0x64 ;  /* 0x000000640000795d */ /* 0x000fea0003800000 */
[----:B------:R-:W-:-:S05]  /*3210*/  UMOV UR5, 0x10 ;  /* 0x0000001000057882 */ /* 0x000fca0000000000 */
[----:B------:R-:W-:Y:S04]  /*3220*/  DEPBAR.LE SB1, 0x36 ;  /* 0x00009d800000791a */ /* 0x000fe80000000000 */
[----:B------:R-:W1:Y:S02]  /*3230*/  UTCATOMSWS.2CTA.FIND_AND_SET.ALIGN UP1, UR5, UR5 ;  /* 0x00000005000575e3 */ /* 0x000e640008220800 */
[----:B-1----:R-:W-:Y:S01]  /*3240*/  MOV R11, UR5 ;  /* 0x00000005000b7c02 */ /* 0x002fe20008000f00 */
[----:B------:R-:W-:Y:S05]  /*3250*/  BRA.U !UP1, `(.L_x_62) ;  /* 0xfffffffd09e87547 */ /* 0x000fea000b83ffff */
.L_x_61:
[----:B------:R-:W1:Y:S01]  /*3260*/  LDS R5, [UR4+0x10] ;  /* 0x00001004ff057984 */ /* 0x000e620008000800 */
[----:B------:R-:W-:Y:S01]  /*3270*/  IMAD.U32 R3, RZ, RZ, UR37 ;  /* 0x00000025ff037e24 */ /* 0x000fe2000f8e00ff */
[----:B------:R-:W-:-:S03]  /*3280*/  MOV R2, UR8 ;  /* 0x0000000800027c02 */ /* 0x000fc60008000f00 */
[----:B------:R-:W-:Y:S01]  /*3290*/  VIADD R3, R3, 0x160 ;  /* 0x0000016003037836 */ /* 0x000fe20000000000 */
[----:B-1----:R-:W-:-:S04]  /*32a0*/  SHF.L.U32 R5, R5, 0x1f, RZ ;  /* 0x0000001f05057819 */ /* 0x002fc800000006ff */
[----:B------:R-:W1:Y:S02]  /*32b0*/  SYNCS.PHASECHK.TRANS64.TRYWAIT P0, [UR4+0x8], R5 ;  /* 0x00000805ff0075a7 */ /* 0x000e640008001104 */
[----:B-1----:R-:W-:Y:S05]  /*32c0*/  @P0 BRA `(.L_x_63) ;  /* 0x0000000000080947 */ /* 0x002fea0003800000 */
[----:B------:R-:W1:Y:S02]  /*32d0*/  SYNCS.PHASECHK.TRANS64.TRYWAIT P0, [UR4+0x8], R5 ;  /* 0x00000805ff0075a7 */ /* 0x000e640008001104 */
[----:B-1----:R-:W-:Y:S05]  /*32e0*/  @!P0 BRA `(.L_x_64) ;  /* 0x0000005c00288947 */ /* 0x002fea0003800000 */
.L_x_63:
[----:B-1----:R-:W-:Y:S01]  /*32f0*/  HFMA2 R4, -RZ, RZ, 0, 5.9604644775390625e-08 ;  /* 0x00000001ff047431 */ /* 0x002fe200000001ff */
[----:B------:R-:W-:Y:S01]  /*3300*/  UPRMT UR5, UR8, 0x654, UR6 ;  /* 0x0000065408057896 */ /* 0x000fe20008000006 */
[----:B------:R-:W-:Y:S01]  /*3310*/  IMAD.MOV.U32 R6, RZ, RZ, 0xffff ;  /* 0x0000ffffff067424 */ /* 0x000fe200078e00ff */
[----:B------:R-:W-:Y:S01]  /*3320*/  PRMT R2, R2, 0x654, R3 ;  /* 0x0000065402027816 */ /* 0x000fe20000000003 */
[----:B------:R-:W-:Y:S02]  /*3330*/  IMAD.MOV.U32 R5, RZ, RZ, 0x4 ;  /* 0x00000004ff057424 */ /* 0x000fe400078e00ff */
[----:B------:R-:W-:Y:S01]  /*3340*/  IMAD.SHL.U32 R9, R11, 0x20, RZ ;  /* 0x000000200b097824 */ /* 0x000fe200078e00ff */
[----:B------:R-:W-:Y:S02]  /*3350*/  MOV R3, UR5 ;  /* 0x0000000500037c02 */ /* 0x000fe40008000f00 */
[-C--:B------:R-:W-:Y:S01]  /*3360*/  SHF.L.U32 R7, R6, R11.reuse, RZ ;  /* 0x0000000b06077219 */ /* 0x080fe200000006ff */
[----:B------:R1:W-:Y:S01]  /*3370*/  SYNCS.ARRIVE.TRANS64.RED RZ, [UR5], R5 ;  /* 0x00000005ffff79a7 */ /* 0x0003e20008000405 */
[----:B------:R-:W-:Y:S01]  /*3380*/  SHF.L.U32 R6, R4, R11, RZ ;  /* 0x0000000b04067219 */ /* 0x000fe200000006ff */
[----:B------:R1:W-:Y:S04]  /*3390*/  STS [UR37+0x160], R9 ;  /* 0x00016009ff007988 */ /* 0x0003e80008000825 */
[----:B------:R1:W-:Y:S04]  /*33a0*/  STAS [R2.64], R11 ;  /* 0x0000000b02007dbd */ /* 0x0003e8000c0008ff */
[----:B------:R1:W-:Y:S04]  /*33b0*/  ATOMS.OR RZ, [UR4+0x14], R7 ;  /* 0x00001407ffff798c */ /* 0x0003e8000b000004 */
[----:B------:R1:W-:Y:S04]  /*33c0*/  ATOMS.OR RZ, [UR4+0x18], R6 ;  /* 0x00001806ffff798c */ /* 0x0003e8000b000004 */
[----:B------:R1:W-:Y:S02]  /*33d0*/  ATOMS.XOR RZ, [UR4+0x10], R4 ;  /* 0x00001004ffff798c */ /* 0x0003e4000b800004 */
.L_x_60:
[----:B------:R-:W-:Y:S05]  /*33e0*/  BSYNC B0 ;  /* 0x0000000000007941 */ /* 0x000fea0003800000 */
.L_x_59:
[----:B------:R-:W-:Y:S05]  /*33f0*/  BRA.U UP0, `(.L_x_65) ;  /* 0x00000001006c7547 */ /* 0x000fea000b800000 */
[----:B------:R-:W-:-:S03]  /*3400*/  UMOV UR5, 0xffffffff ;  /* 0xffffffff00057882 */ /* 0x000fc60000000000 */
[----:B------:R-:W-:Y:S05]  /*3410*/  BRA.DIV UR5, `(.L_x_66) ;  /* 0x0000005a05f47947 */ /* 0x000fea000b800000 */
[----:B------:R-:W-:-:S13]  /*3420*/  ELECT P6, URZ, PT ;  /* 0x0000000000ff782f */ /* 0x000fda00038c0000 */
.L_x_172:
[----:B------:R-:W-:Y:S05]  /*3430*/  @!P6 BRA `(.L_x_65) ;  /* 0x00000000005ce947 */ /* 0x000fea0003800000 */
[----:B-1----:R-:W1:Y:S02]  /*3440*/  LDS R3, [UR4+0x10] ;  /* 0x00001004ff037984 */ /* 0x002e640008000800 */
[----:B-1----:R-:W-:-:S04]  /*3450*/  SHF.L.U32 R3, R3, 0x1f, RZ ;  /* 0x0000001f03037819 */ /* 0x002fc800000006ff */
[----:B------:R-:W1:Y:S02]  /*3460*/  SYNCS.PHASECHK.TRANS64.TRYWAIT P0, [UR4+0x8], R3 ;  /* 0x00000803ff0075a7 */ /* 0x000e640008001104 */
[----:B-1----:R-:W-:Y:S05]  /*3470*/  @P0 BRA `(.L_x_67) ;  /* 0x0000000000080947 */ /* 0x002fea0003800000 */
[----:B------:R-:W1:Y:S02]  /*3480*/  SYNCS.PHASECHK.TRANS64.TRYWAIT P0, [UR4+0x8], R3 ;  /* 0x00000803ff0075a7 */ /* 0x000e640008001104 */
[----:B-1----:R-:W-:Y:S05]  /*3490*/  @!P0 BRA `(.L_x_68) ;  /* 0x0000005800f48947 */ /* 0x002fea0003800000 */
.L_x_67:
[----:B------:R-:W2:Y:S01]  /*34a0*/  LDS R5, [UR37+0x160] ;  /* 0x00016025ff057984 */ /* 0x000ea20008000800 */
[----:B-1----:R-:W-:Y:S02]  /*34b0*/  HFMA2 R2, -RZ, RZ, 0, 5.9604644775390625e-08 ;  /* 0x00000001ff027431 */ /* 0x002fe400000001ff */
[----:B------:R-:W-:Y:S01]  /*34c0*/  IMAD.MOV.U32 R3, RZ, RZ, 0xffff ;  /* 0x0000ffffff037424 */ /* 0x000fe200078e00ff */
[----:B------:R-:W-:Y:S01]  /*34d0*/  UPRMT UR5, UR8, 0x654, UR6 ;  /* 0x0000065408057896 */ /* 0x000fe20008000006 */
[----:B--2---:R-:W-:-:S03]  /*34e0*/  IMAD.SHL.U32 R4, R5, 0x20, RZ ;  /* 0x0000002005047824 */ /* 0x004fc600078e00ff */
[-C--:B------:R-:W-:Y:S02]  /*34f0*/  SHF.L.U32 R3, R3, R5.reuse, RZ ;  /* 0x0000000503037219 */ /* 0x080fe400000006ff */
[----:B------:R-:W-:Y:S01]  /*3500*/  SHF.L.U32 R5, R2, R5, RZ ;  /* 0x0000000502057219 */ /* 0x000fe200000006ff */
[----:B------:R2:W-:Y:S04]  /*3510*/  STS [UR37+0x160], R4 ;  /* 0x00016004ff007988 */ /* 0x0005e80008000825 */
[----:B------:R2:W-:Y:S04]  /*3520*/  ATOMS.OR RZ, [UR4+0x14], R3 ;  /* 0x00001403ffff798c */ /* 0x0005e8000b000004 */
[----:B------:R2:W-:Y:S01]  /*3530*/  ATOMS.OR RZ, [UR4+0x18], R5 ;  /* 0x00001805ffff798c */ /* 0x0005e2000b000004 */
[----:B------:R-:W-:Y:S03]  /*3540*/  SYNCS.ARRIVE.TRANS64.RED.A1T0 RZ, [UR5], RZ ;  /* 0x000000ffffff79a7 */ /* 0x000fe60008100405 */
[----:B------:R2:W-:Y:S01]  /*3550*/  ATOMS.XOR RZ, [UR4+0x10], R2 ;  /* 0x00001002ffff798c */ /* 0x0005e2000b800004 */
[----:B------:R-:W-:Y:S05]  /*3560*/  BRA `(.L_x_65) ;  /* 0x0000000000107947 */ /* 0x000fea0003800000 */
.L_x_58:
[----:B------:R-:W-:-:S05]  /*3570*/  MOV R2, 0xffffffff ;  /* 0xffffffff00027802 */ /* 0x000fca0000000f00 */
[----:B------:R1:W-:Y:S02]  /*3580*/  STS [UR37+0x160], R2 ;  /* 0x00016002ff007988 */ /* 0x0003e40008000825 */
[----:B-1----:R-:W-:Y:S02]  /*3590*/  MOV R2, 0x35b0 ;  /* 0x000035b000027802 */ /* 0x002fe40000000f00 */
[----:B-----5:R-:W-:Y:S05]  /*35a0*/  CALL.REL.NOINC `($__internal_1_$__cuda_sm10x_tcgen05_guardrail_trap_phase_invalid_during_alloc) ;  /* 0x0000006000c87944 */ /* 0x020fea0003c00000 */
.L_x_65:
[----:B------:R-:W-:Y:S05]  /*35b0*/  WARPSYNC.ALL ;  /* 0x0000000000007948 */ /* 0x000fea0003800000 */
[----:B------:R-:W3:Y:S01]  /*35c0*/  S2UR UR5, SR_CgaCtaId ;  /* 0x00000000000579c3 */ /* 0x000ee20000008800 */
[----:B------:R-:W-:Y:S01]  /*35d0*/  UMOV UR4, 0x400 ;  /* 0x0000040000047882 */ /* 0x000fe20000000000 */
[----:B------:R-:W-:-:S06]  /*35e0*/  NOP ;  /* 0x0000000000007918 */ /* 0x000fcc0000000000 */
[----:B------:R-:W-:Y:S06]  /*35f0*/  BAR.ARV 0x6, 0xa0 ;  /* 0x0182800000007b1d */ /* 0x000fec0000002000 */
[----:B------:R-:W4:Y:S01]  /*3600*/  LDCU UR6, c[0x0][0x38c] ;  /* 0x00007180ff0677ac */ /* 0x000f220008000800 */
[----:B------:R-:W-:Y:S01]  /*3610*/  LOP3.LUT R0, R0, 0xffff, RZ, 0xc0, !PT ;  /* 0x0000ffff00007812 */ /* 0x000fe200078ec0ff */
[----:B-1----:R-:W-:Y:S01]  /*3620*/  IMAD.MOV.U32 R9, RZ, RZ, 0x1 ;  /* 0x00000001ff097424 */ /* 0x002fe200078e00ff */
[----:B------:R-:W-:Y:S01]  /*3630*/  LOP3.LUT R8, R8, 0xffff, RZ, 0xc0, !PT ;  /* 0x0000ffff08087812 */ /* 0x000fe200078ec0ff */
[----:B------:R-:W-:Y:S01]  /*3640*/  UMOV UR17, URZ ;  /* 0x000000ff00117c82 */ /* 0x000fe20008000000 */
[----:B------:R-:W-:Y:S01]  /*3650*/  R2UR UR11, R0 ;  /* 0x00000000000b72ca */ /* 0x000fe200000e0000 */
[----:B------:R-:W-:Y:S01]  /*3660*/  UMOV UR16, URZ ;  /* 0x000000ff00107c82 */ /* 0x000fe20008000000 */
[----:B------:R-:W-:Y:S01]  /*3670*/  R2UR UR12, R8 ;  /* 0x00000000080c72ca */ /* 0x000fe200000e0000 */
[----:B------:R-:W-:Y:S01]  /*3680*/  IMAD.MOV.U32 R8, RZ, RZ, RZ ;  /* 0x000000ffff087224 */ /* 0x000fe200078e00ff */
[----:B------:R-:W-:Y:S01]  /*3690*/  UMOV UR15, URZ ;  /* 0x000000ff000f7c82 */ /* 0x000fe20008000000 */
[----:B---3--:R-:W-:-:S02]  /*36a0*/  ULEA UR5, UR5, UR4, 0x18 ;  /* 0x0000000405057291 */ /* 0x008fc4000f8ec0ff */
[----:B------:R-:W-:Y:S02]  /*36b0*/  UISETP.NE.AND UP2, UPT, UR9, URZ, UPT ;  /* 0x000000ff0900728c */ /* 0x000fe4000bf45270 */
[----:B------:R-:W-:Y:S02]  /*36c0*/  UIADD3 UR20, UPT, UPT, UR5, 0x4300, URZ ;  /* 0x0000430005147890 */ /* 0x000fe4000fffe0ff */
[----:B------:R-:W-:Y:S02]  /*36d0*/  UIADD3 UR19, UPT, UPT, UR5, 0x10300, URZ ;  /* 0x0001030005137890 */ /* 0x000fe4000fffe0ff */
[----:B----4-:R-:W-:Y:S01]  /*36e0*/  UIADD3 UR6, UPT, UPT, UR6, 0x3f, URZ ;  /* 0x0000003f06067890 */ /* 0x010fe2000fffe0ff */
[----:B--2---:R-:W1:Y:S01]  /*36f0*/  LDS R2, [UR5+0x160] ;  /* 0x00016005ff027984 */ /* 0x004e620008000800 */
[----:B------:R-:W-:Y:S02]  /*3700*/  USHF.R.U32.HI UR20, URZ, 0x4, UR20 ;  /* 0x00000004ff147899 */ /* 0x000fe40008011614 */
[----:B------:R-:W-:-:S02]  /*3710*/  USHF.R.S32.HI UR4, URZ, 0x1f, UR6 ;  /* 0x0000001fff047899 */ /* 0x000fc40008011406 */
[----:B------:R-:W-:Y:S02]  /*3720*/  USHF.R.U32.HI UR19, URZ, 0x4, UR19 ;  /* 0x00000004ff137899 */ /* 0x000fe40008011613 */
[----:B------:R-:W-:Y:S01]  /*3730*/  ULEA.HI UR4, UR4, UR6, URZ, 0x6 ;  /* 0x0000000604047291 */ /* 0x000fe2000f8f30ff */
[----:B------:R-:W-:Y:S01]  /*3740*/  UMOV UR28, 0x0 ;  /* 0x00000000001c7882 */ /* 0x000fe20000000000 */
[----:B------:R-:W-:Y:S02]  /*3750*/  UMOV UR29, 0x8218010 ;  /* 0x08218010001d7882 */ /* 0x000fe40000000000 */
[----:B------:R-:W-:Y:S02]  /*3760*/  USHF.R.S32.HI UR4, URZ, 0x6, UR4 ;  /* 0x00000006ff047899 */ /* 0x000fe40008011404 */
[----:B------:R-:W-:Y:S02]  /*3770*/  ULOP3.LUT UR20, UR20, 0x3fff, URZ, 0xc0, !UPT ;  /* 0x00003fff14147892 */ /* 0x000fe4000f8ec0ff */
[----:B------:R-:W-:-:S02]  /*3780*/  UISETP.LT.AND UP0, UPT, UR4, 0x1, UPT ;  /* 0x000000010400788c */ /* 0x000fc4000bf01270 */
[----:B------:R-:W-:Y:S02]  /*3790*/  ULOP3.LUT UR19, UR19, 0x3fff, URZ, 0xc0, !UPT ;  /* 0x00003fff13137892 */ /* 0x000fe4000f8ec0ff */
[----:B------:R-:W-:Y:S01]  /*37a0*/  USEL UR18, UR4, 0x1, !UP0 ;  /* 0x0000000104127887 */ /* 0x000fe2000c000000 */
[----:B------:R-:W-:Y:S01]  /*37b0*/  UMOV UR26, 0x0 ;  /* 0x00000000001a7882 */ /* 0x000fe20000000000 */
[----:B------:R-:W-:Y:S01]  /*37c0*/  UMOV UR27, 0x8218010 ;  /* 0x08218010001b7882 */ /* 0x000fe20000000000 */
[----:B------:R-:W-:Y:S01]  /*37d0*/  UMOV UR24, 0x0 ;  /* 0x0000000000187882 */ /* 0x000fe20000000000 */
[----:B------:R-:W-:Y:S01]  /*37e0*/  UMOV UR25, 0x8218010 ;  /* 0x0821801000197882 */ /* 0x000fe20000000000 */
[----:B------:R-:W-:Y:S01]  /*37f0*/  UMOV UR22, 0x0 ;  /* 0x0000000000167882 */ /* 0x000fe20000000000 */
[----:B------:R-:W-:Y:S01]  /*3800*/  UMOV UR23, 0x8218010 ;  /* 0x0821801000177882 */ /* 0x000fe20000000000 */
[----:B-1----:R-:W-:Y:S02]  /*3810*/  R2UR UR21, R2 ;  /* 0x00000000021572ca */ /* 0x002fe400000e0000 */
[----:B------:R-:W-:-:S13]  /*3820*/  CS2R R2, SRZ ;  /* 0x0000000000027805 */ /* 0x000fda000001ff00 */
.L_x_76:
[C---:B------:R-:W-:Y:S02]  /*3830*/  LEA R0, R8.reuse, UR5, 0x3 ;  /* 0x0000000508007c11 */ /* 0x040fe4000f8e18ff */
[----:B------:R-:W-:Y:S02]  /*3840*/  SHF.L.U32 R5, R3, 0x1f, RZ ;  /* 0x0000001f03057819 */ /* 0x000fe400000006ff */
[----:B------:R-:W-:Y:S02]  /*3850*/  LEA R4, R8, UR5, 0x4 ;  /* 0x0000000508047c11 */ /* 0x000fe4000f8e20ff */
[----:B------:R-:W1:Y:S02]  /*3860*/  SYNCS.PHASECHK.TRANS64.TRYWAIT P0, [R0+URZ+0xb0], R5 ;  /* 0x0000b005000075a7 */ /* 0x000e6400080011ff */
[----:B-1-34-:R-:W-:Y:S05]  /*3870*/  @!P0 BRA `(.L_x_69) ;  /* 0x0000005800148947 */ /* 0x01afea0003800000 */
.L_x_173:
[----:B-1----:R-:W1:Y:S01]  /*3880*/  LDS.128 R4, [R4+0x140] ;  /* 0x0001400004047984 */ /* 0x002e620000000c00 */
[----:B------:R-:W-:Y:S02]  /*3890*/  VIADD R0, R0, 0xc0 ;  /* 0x000000c000007836 */ /* 0x000fe40000000000 */
[----:B------:R-:W-:Y:S01]  /*38a0*/  VIADD R8, R8, 0x1 ;  /* 0x0000000108087836 */ /* 0x000fe20000000000 */
[----:B------:R-:W-:Y:S01]  /*38b0*/  @!PT LDS RZ, [RZ] ;  /* 0x00000000fffff984 */ /* 0x000fe20000000800 */
[----:B------:R-:W-:Y:S01]  /*38c0*/  @!PT LDS RZ, [RZ] ;  /* 0x00000000fffff984 */ /* 0x000fe20000000800 */
[----:B------:R-:W-:Y:S01]  /*38d0*/  @!PT LDS RZ, [RZ] ;  /* 0x00000000fffff984 */ /* 0x000fe20000000800 */
[----:B------:R-:W-:Y:S01]  /*38e0*/  @!PT LDS RZ, [RZ] ;  /* 0x00000000fffff984 */ /* 0x000fe20000000800 */
[----:B------:R2:W-:Y:S06]  /*38f0*/  MEMBAR.ALL.CTA ;  /* 0x0000000000007992 */ /* 0x0005ec0000008000 */
[----:B--2---:R-:W2:Y:S01]  /*3900*/  FENCE.VIEW.ASYNC.S ;  /* 0x00000000000073c6 */ /* 0x004ea20000000000 */
[----:B------:R-:W-:-:S04]  /*3910*/  PRMT R0, RZ, 0x654, R0 ;  /* 0x00000654ff007816 */ /* 0x000fc80000000000 */
[----:B--2---:R2:W-:Y:S01]  /*3920*/  SYNCS.ARRIVE.TRANS64.RED.A1T0 RZ, [R0+URZ], RZ ;  /* 0x000000ff00ff79a7 */ /* 0x0045e200081004ff */
[----:B-1----:R-:W-:Y:S01]  /*3930*/  LOP3.LUT P1, RZ, R6, 0x1, RZ, 0xc0, !PT ;  /* 0x0000000106ff7812 */ /* 0x002fe2000782c0ff */
[----:B--2---:R-:W-:-:S12]  /*3940*/  BRA.U UP2, `(.L_x_70) ;  /* 0x0000000502087547 */ /* 0x004fd8000b800000 */
[----:B------:R-:W1:Y:S01]  /*3950*/  LDCU UR6, c[0x0][0x38c] ;  /* 0x00007180ff0677ac */ /* 0x000e620008000800 */
[----:B------:R-:W-:Y:S02]  /*3960*/  PLOP3.LUT P2, PT, PT, PT, PT, 0x80, 0x8 ;  /* 0x000000000008781c */ /* 0x000fe40003f4f070 */
[----:B------:R-:W-:Y:S01]  /*3970*/  SHF.L.U32 R5, R9, 0x1f, RZ ;  /* 0x0000001f09057819 */ /* 0x000fe200000006ff */
[----:B------:R-:W-:Y:S02]  /*3980*/  ULEA UR7, UR17, UR5, 0x3 ;  /* 0x0000000511077291 */ /* 0x000fe4000f8e18ff */
[----:B------:R-:W-:Y:S02]  /*3990*/  ULEA UR10, UR17, UR21, 0x6 ;  /* 0x00000015110a7291 */ /* 0x000fe4000f8e30ff */
[----:B-1----:R-:W-:-:S06]  /*39a0*/  UISETP.GE.AND UP0, UPT, UR6, 0x1, UPT ;  /* 0x000000010600788c */ /* 0x002fcc000bf06270 */
[----:B------:R-:W-:-:S05]  /*39b0*/  PLOP3.LUT P0, PT, PT, PT, UP0, 0x80, 0x8 ;  /* 0x000000000008781c */ /* 0x000fca0003f0f008 */
[----:B------:R-:W-:-:S08]  /*39c0*/  @UP0 ULEA UR6, UR16, UR5, 0x3 ;  /* 0x0000000510060291 */ /* 0x000fd0000f8e18ff */
[----:B------:R-:W-:-:S04]  /*39d0*/  @P0 SHF.L.U32 R0, R2, 0x1f, RZ ;  /* 0x0000001f02000819 */ /* 0x000fc800000006ff */
[----:B------:R1:W2:Y:S01]  /*39e0*/  @P0 SYNCS.PHASECHK.TRANS64.TRYWAIT P2, [UR6], R0 ;  /* 0x00000000ff0005a7 */ /* 0x0002a20008041106 */
[----:B------:R-:W3:Y:S02]  /*39f0*/  SYNCS.PHASECHK.TRANS64.TRYWAIT P0, [UR7+0xf0], R5 ;  /* 0x0000f005ff0075a7 */ /* 0x000ee40008001107 */
[----:B-123--:R-:W-:Y:S05]  /*3a00*/  @!P0 BRA `(.L_x_71) ;  /* 0x0000005400c48947 */ /* 0x00efea0003800000 */
.L_x_175:
[----:B------:R-:W-:Y:S01]  /*3a10*/  UMOV UR14, UR15 ;  /* 0x0000000f000e7c82 */ /* 0x000fe20008000000 */
[----:B------:R-:W-:Y:S05]  /*3a20*/  BRA.U !UP0, `(.L_x_72) ;  /* 0x0000000108c07547 */ /* 0x000fea000b800000 */
[----:B------:R-:W-:Y:S02]  /*3a30*/  UIADD3 UR14, UPT, UPT, UR18, UR15, URZ ;  /* 0x0000000f120e7290 */ /* 0x000fe4000fffe0ff */
[----:B------:R-:W-:Y:S01]  /*3a40*/  UPLOP3.LUT UP3, UPT, UPT, UPT, UPT, 0x40, 0x4 ;  /* 0x000000000004789c */ /* 0x000fe20003f6e870 */
[----:B------:R-:W-:Y:S01]  /*3a50*/  UMOV UR13, UR4 ;  /* 0x00000004000d7c82 */ /* 0x000fe20008000000 */
[----:B------:R-:W-:-:S09]  /*3a60*/  UMOV UR46, UR16 ;  /* 0x00000010002e7c82 */ /* 0x000fd20008000000 */
.L_x_75:
[----:B--2---:R-:W-:Y:S01]  /*3a70*/  ULEA UR6, UR46, UR5, 0x3 ;  /* 0x000000052e067291 */ /* 0x004fe2000f8e18ff */
[----:B---3--:R-:W-:Y:S11]  /*3a80*/  @P2 BRA `(.L_x_73) ;  /* 0x00000000000c2947 */ /* 0x008ff60003800000 */
[----:B-1----:R-:W-:Y:S04]  /*3a90*/  SHF.L.U32 R5, R2, 0x1f, RZ ;  /* 0x0000001f02057819 */ /* 0x002fe800000006ff */
[----:B------:R-:W1:Y:S02]  /*3aa0*/  SYNCS.PHASECHK.TRANS64.TRYWAIT P0, [UR6], R5 ;  /* 0x00000005ff0075a7 */ /* 0x000e640008001106 */
[----:B-1----:R-:W-:Y:S05]  /*3ab0*/  @!P0 BRA `(.L_x_74) ;  /* 0x0000005400b08947 */ /* 0x002fea0003800000 */
.L_x_73:
[----:B------:R-:W-:Y:S01]  /*3ac0*/  UISETP.NE.AND UP0, UPT, UR13, 0x1, UPT ;  /* 0x000000010d00788c */ /* 0x000fe2000bf05270 */
[----:B------:R-:W-:Y:S01]  /*3ad0*/  PLOP3.LUT P2, PT, PT, PT, PT, 0x80, 0x8 ;  /* 0x000000000008781c */ /* 0x000fe20003f4f070 */
[----:B------:R-:W-:Y:S02]  /*3ae0*/  UIADD3 UR16, UPT, UPT, UR46, 0x1, URZ ;  /* 0x000000012e107890 */ /* 0x000fe4000fffe0ff */
[----:B------:R-:W-:Y:S02]  /*3af0*/  ULEA UR32, UR46, UR20, 0x9 ;  /* 0x000000142e207291 */ /* 0x000fe4000f8e48ff */
[----:B------:R-:W-:Y:S01]  /*3b00*/  UISETP.NE.AND UP1, UPT, UR16, 0x6, UPT ;  /* 0x000000061000788c */ /* 0x000fe2000bf25270 */
[----:B------:R-:W-:Y:S01]  /*3b10*/  PLOP3.LUT P0, PT, PT, PT, UP0, 0x80, 0x8 ;  /* 0x000000000008781c */ /* 0x000fe20003f0f008 */
[----:B------:R-:W-:Y:S02]  /*3b20*/  UIADD3 UR44, UPT, UPT, UR32, 0x80, URZ ;  /* 0x00000080202c7890 */ /* 0x000fe4000fffe0ff */
[----:B------:R-:W-:Y:S02]  /*3b30*/  USEL UR31, URZ, 0x1, UP1 ;  /* 0x00000001ff1f7887 */ /* 0x000fe40008800000 */
[----:B------:R-:W-:Y:S02]  /*3b40*/  USEL UR16, UR16, URZ, UP1 ;  /* 0x000000ff10107287 */ /* 0x000fe40008800000 */
[----:B------:R-:W-:Y:S02]  /*3b50*/  UIADD3 UR40, UPT, UPT, UR32, 0x100, URZ ;  /* 0x0000010020287890 */ /* 0x000fe4000fffe0ff */
[----:B------:R-:W-:Y:S01]  /*3b60*/  @UP0 ULEA UR30, UR16, UR5, 0x3 ;  /* 0x00000005101e0291 */ /* 0x000fe2000f8e18ff */
[----:B------:R-:W-:Y:S01]  /*3b70*/  LOP3.LUT R2, R2, UR31, RZ, 0x3c, !PT ;  /* 0x0000001f02027c12 */ /* 0x000fe2000f8e3cff */
[----:B------:R-:W-:Y:S02]  /*3b80*/  UIADD3 UR36, UPT, UPT, UR32, 0x180, URZ ;  /* 0x0000018020247890 */ /* 0x000fe4000fffe0ff */
[----:B------:R-:W-:Y:S01]  /*3b90*/  UIADD3 UR6, UPT, UPT, UR6, 0x30, URZ ;  /* 0x0000003006067890 */ /* 0x000fe2000fffe0ff */
[----:B-1----:R-:W-:Y:S01]  /*3ba0*/  @P0 SHF.L.U32 R0, R2, 0x1f, RZ ;  /* 0x0000001f02000819 */ /* 0x002fe200000006ff */
[----:B------:R-:W-:Y:S02]  /*3bb0*/  UIADD3 UR15, UPT, UPT, UR15, 0x1, URZ ;  /* 0x000000010f0f7890 */ /* 0x000fe4000fffe0ff */
[----:B------:R-:W-:Y:S01]  /*3bc0*/  UIADD3 UR13, UPT, UPT, UR13, -0x1, URZ ;  /* 0xffffffff0d0d7890 */ /* 0x000fe2000fffe0ff */
[----:B------:R2:W3:Y:S01]  /*3bd0*/  @P0 SYNCS.PHASECHK.TRANS64.TRYWAIT P2, [UR30], R0 ;  /* 0x00000000ff0005a7 */ /* 0x0004e2000804111e */
[----:B------:R-:W-:Y:S02]  /*3be0*/  ULEA UR30, UR46, UR19, 0x9 ;  /* 0x000000132e1e7291 */ /* 0x000fe4000f8e48ff */
[----:B------:R-:W-:Y:S02]  /*3bf0*/  UISETP.NE.AND UP0, UPT, UR15, UR14, UPT ;  /* 0x0000000e0f00728c */ /* 0x000fe4000bf05270 */
[----:B------:R-:W-:Y:S02]  /*3c00*/  UIADD3 UR42, UPT, UPT, UR30, 0x80, URZ ;  /* 0x000000801e2a7890 */ /* 0x000fe4000fffe0ff */
[----:B------:R-:W-:Y:S02]  /*3c10*/  UIADD3 UR38, UPT, UPT, UR30, 0x100, URZ ;  /* 0x000001001e267890 */ /* 0x000fe4000fffe0ff */
[----:B------:R-:W-:Y:S01]  /*3c20*/  UIADD3 UR34, UPT, UPT, UR30, 0x180, URZ ;  /* 0x000001801e227890 */ /* 0x000fe2000fffe0ff */
[----:B------:R-:W-:Y:S01]  /*3c30*/  UMOV UR33, 0x40004040 ;  /* 0x4000404000217882 */ /* 0x000fe20000000000 */
[----:B------:R-:W-:Y:S01]  /*3c40*/  UMOV UR31, 0x40004040 ;  /* 0x40004040001f7882 */ /* 0x000fe20000000000 */
[----:B------:R-:W-:Y:S01]  /*3c50*/  UMOV UR45, 0x40004040 ;  /* 0x40004040002d7882 */ /* 0x000fe20000000000 */
[----:B------:R2:W-:Y:S01]  /*3c60*/  UTCHMMA.2CTA gdesc[UR32], gdesc[UR30], tmem[UR10], tmem[UR28], idesc[UR29], UP3 ;  /* 0x00ff1c1e200075ea */ /* 0x0005e20009a0000a */
[----:B------:R-:W-:Y:S01]  /*3c70*/  UPLOP3.LUT UP3, UPT, UPT, UPT, UPT, 0x80, 0x8 ;  /* 0x000000000008789c */ /* 0x000fe20003f6f070 */
[----:B------:R-:W-:Y:S01]  /*3c80*/  UMOV UR43, 0x40004040 ;  /* 0x40004040002b7882 */ /* 0x000fe20000000000 */
[----:B------:R-:W-:Y:S01]  /*3c90*/  UMOV UR41, 0x40004040 ;  /* 0x4000404000297882 */ /* 0x000fe20000000000 */
[----:B------:R2:W-:Y:S01]  /*3ca0*/  UTCHMMA.2CTA gdesc[UR44], gdesc[UR42], tmem[UR10], tmem[UR26], idesc[UR27], UPT ;  /* 0x00ff1a2a2c0075ea */ /* 0x0005e2000ba0000a */
[----:B------:R-:W-:Y:S01]  /*3cb0*/  UMOV UR39, 0x40004040 ;  /* 0x4000404000277882 */ /* 0x000fe20000000000 */
[----:B------:R-:W-:Y:S01]  /*3cc0*/  UMOV UR37, 0x40004040 ;  /* 0x4000404000257882 */ /* 0x000fe20000000000 */
[----:B------:R-:W-:Y:S01]  /*3cd0*/  UMOV UR35, 0x40004040 ;  /* 0x4000404000237882 */ /* 0x000fe20000000000 */
[----:B------:R2:W-:Y:S01]  /*3ce0*/  UTCHMMA.2CTA gdesc[UR40], gdesc[UR38], tmem[UR10], tmem[UR24], idesc[UR25], UPT ;  /* 0x00ff1826280075ea */ /* 0x0005e2000ba0000a */
[----:B------:R2:W-:Y:S01]  /*3cf0*/  UTCHMMA.2CTA gdesc[UR36], gdesc[UR34], tmem[UR10], tmem[UR22], idesc[UR23], UPT ;  /* 0x00ff1622240075ea */ /* 0x0005e2000ba0000a */
[----:B------:R2:W-:Y:S01]  /*3d00*/  UTCBAR.2CTA.MULTICAST [UR6], URZ, UR12 ;  /* 0x000000ff060073e9 */ /* 0x0005e2000820080c */
[----:B------:R-:W-:Y:S01]  /*3d10*/  UMOV UR46, UR16 ;  /* 0x00000010002e7c82 */ /* 0x000fe20008000000 */
[----:B------:R-:W-:Y:S05]  /*3d20*/  BRA.U UP0, `(.L_x_75) ;  /* 0xfffffffd00507547 */ /* 0x000fea000b83ffff */
.L_x_72:
[----:B------:R-:W-:Y:S01]  /*3d30*/  UIADD3 UR7, UPT, UPT, UR7, 0xd0, URZ ;  /* 0x000000d007077890 */ /* 0x000fe2000fffe0ff */
[----:B------:R-:W-:-:S08]  /*3d40*/  UMOV UR15, UR14 ;  /* 0x0000000e000f7c82 */ /* 0x000fd00008000000 */
[----:B------:R4:W-:Y:S01]  /*3d50*/  UTCBAR.2CTA.MULTICAST [UR7], URZ, UR11 ;  /* 0x000000ff070073e9 */ /* 0x0009e2000820080b */
[----:B------:R-:W-:Y:S02]  /*3d60*/  NOP ;  /* 0x0000000000007918 */ /* 0x000fe40000000000 */
.L_x_70:
[----:B------:R-:W-:Y:S01]  /*3d70*/  UIADD3 UR17, UPT, UPT, UR17, 0x1, URZ ;  /* 0x0000000111117890 */ /* 0x000fe2000fffe0ff */
[----:B------:R-:W-:-:S03]  /*3d80*/  ISETP.NE.AND P0, PT, R8, 0x2, PT ;  /* 0x000000020800780c */ /* 0x000fc60003f05270 */
[----:B------:R-:W-:Y:S01]  /*3d90*/  UISETP.NE.AND UP0, UPT, UR17, 0x4, UPT ;  /* 0x000000041100788c */ /* 0x000fe2000bf05270 */
[----:B-12---:R-:W-:Y:S02]  /*3da0*/  SEL R0, RZ, 0x1, P0 ;  /* 0x00000001ff007807 */ /* 0x006fe40000000000 */
[----:B------:R-:W-:Y:S01]  /*3db0*/  SEL R8, R8, RZ, P0 ;  /* 0x000000ff08087207 */ /* 0x000fe20000000000 */
[----:B------:R-:W-:Y:S01]  /*3dc0*/  USEL UR6, URZ, 0x1, UP0 ;  /* 0x00000001ff067887 */ /* 0x000fe20008000000 */
[----:B------:R-:W-:Y:S01]  /*3dd0*/  LOP3.LUT R3, R3, R0, RZ, 0x3c, !PT ;  /* 0x0000000003037212 */ /* 0x000fe200078e3cff */
[----:B------:R-:W-:-:S04]  /*3de0*/  USEL UR17, UR17, URZ, UP0 ;  /* 0x000000ff11117287 */ /* 0x000fc80008000000 */
[----:B------:R-:W-:Y:S01]  /*3df0*/  LOP3.LUT R9, R9, UR6, RZ, 0x3c, !PT ;  /* 0x0000000609097c12 */ /* 0x000fe2000f8e3cff */
[----:B------:R-:W-:Y:S07]  /*3e00*/  @P1 BRA `(.L_x_76) ;  /* 0xfffffff800881947 */ /* 0x000fee000383ffff */
[----:B------:R-:W1:Y:S01]  /*3e10*/  S2UR UR4, SR_CgaCtaId ;  /* 0x00000000000479c3 */ /* 0x000e620000008800 */
[----:B------:R-:W-:Y:S01]  /*3e20*/  ELECT P0, URZ, PT ;  /* 0x0000000000ff782f */ /* 0x000fe20003800000 */
[----:B------:R-:W-:Y:S01]  /*3e30*/  HFMA2 R0, -RZ, RZ, 0, 5.9604644775390625e-08 ;  /* 0x00000001ff007431 */ /* 0x000fe200000001ff */
[----:B------:R-:W-:-:S05]  /*3e40*/  UMOV UR6, 0x40 ;  /* 0x0000004000067882 */ /* 0x000fca0000000000 */
[----:B------:R-:W-:Y:S01]  /*3e50*/  UVIRTCOUNT.DEALLOC.SMPOOL 0x80 ;  /* 0x000000800000784c */ /* 0x000fe20000000000 */
[----:B------:R-:W-:Y:S02]  /*3e60*/  UISETP.NE.AND UP0, UPT, UR9, URZ, UPT ;  /* 0x000000ff0900728c */ /* 0x000fe4000bf05270 */
[----:B-1----:R-:W-:-:S09]  /*3e70*/  ULEA UR4, UR4, UR6, 0x18 ;  /* 0x0000000604047291 */ /* 0x002fd2000f8ec0ff */
[----:B------:R1:W-:Y:S01]  /*3e80*/  @P0 STS.U8 [UR4+0x1c], R0 ;  /* 0x00001c00ff000988 */ /* 0x0003e20008000004 */
[----:B------:R-:W-:Y:S05]  /*3e90*/  BRA.U UP0, `(.L_x_77) ;  /* 0x0000000100a07547 */ /* 0x000fea000b800000 */
[----:B------:R-:W-:Y:S01]  /*3ea0*/  UIADD3 UR6, UPT, UPT, UR5, 0xf0, URZ ;  /* 0x000000f005067890 */ /* 0x000fe2000fffe0ff */
[----:B------:R-:W-:-:S03]  /*3eb0*/  SHF.L.U32 R3, R9, 0x1f, RZ ;  /* 0x0000001f09037819 */ /* 0x000fc600000006ff */
[----:B----4-:R-:W-:-:S09]  /*3ec0*/  ULEA UR7, UR17, UR6, 0x3 ;  /* 0x0000000611077291 */ /* 0x010fd2000f8e18ff */
[----:B------:R-:W2:Y:S02]  /*3ed0*/  SYNCS.PHASECHK.TRANS64.TRYWAIT P0, [UR7], R3 ;  /* 0x00000003ff0075a7 */ /* 0x000ea40008001107 */
[----:B--2---:R-:W-:Y:S05]  /*3ee0*/  @!P0 BRA `(.L_x_78) ;  /* 0x0000005000bc8947 */ /* 0x004fea0003800000 */
.L_x_178:
        /* <DEDUP_REMOVED lines=9> */
.L_x_180:
        /* <DEDUP_REMOVED lines=9> */
.L_x_182:
[----:B------:R-:W-:-:S04]  /*4010*/  UIADD3 UR9, UPT, UPT, UR9, 0x1, URZ ;  /* 0x0000000109097890 */ /* 0x000fc8000fffe0ff */
[----:B------:R-:W-:-:S04]  /*4020*/  UISETP.NE.AND UP1, UPT, UR9, 0x4, UPT ;  /* 0x000000040900788c */ /* 0x000fc8000bf25270 */
[----:B------:R-:W-:Y:S02]  /*4030*/  USEL UR7, URZ, 0x1, UP1 ;  /* 0x00000001ff077887 */ /* 0x000fe40008800000 */
[----:B------:R-:W-:-:S04]  /*4040*/  USEL UR9, UR9, URZ, UP1 ;  /* 0x000000ff09097287 */ /* 0x000fc80008800000 */
[----:B------:R-:W-:Y:S01]  /*4050*/  ULEA UR9, UR9, UR6, 0x3 ;  /* 0x0000000609097291 */ /* 0x000fe2000f8e18ff */
[----:B-1----:R-:W-:-:S04]  /*4060*/  LOP3.LUT R3, R2, UR7, RZ, 0x3c, !PT ;  /* 0x0000000702037c12 */ /* 0x002fc8000f8e3cff */
[----:B------:R-:W-:Y:S01]  /*4070*/  SHF.L.U32 R3, R3, 0x1f, RZ ;  /* 0x0000001f03037819 */ /* 0x000fe200000006ff */
[----:B------:R-:W-:-:S04]  /*4080*/  IMAD.U32 R0, RZ, RZ, UR9 ;  /* 0x00000009ff007e24 */ /* 0x000fc8000f8e00ff */
[----:B------:R1:W2:Y:S03]  /*4090*/  SYNCS.PHASECHK.TRANS64.TRYWAIT P0, [R0+URZ], R3 ;  /* 0x00000003000075a7 */ /* 0x0002a600080011ff */
[----:B--2---:R-:W-:Y:S05]  /*40a0*/  @!P0 NANOSLEEP.SYNCS 0x989680 ;  /* 0x009896800000895d */ /* 0x004fea0003900000 */
[----:B------:R-:W2:Y:S02]  /*40b0*/  @!P0 SYNCS.PHASECHK.TRANS64 P0, [R0+URZ], R3 ;  /* 0x00000003000085a7 */ /* 0x000ea400080010ff */
[----:B--2---:R-:W-:Y:S05]  /*40c0*/  @P0 BRA `(.L_x_81) ;  /* 0x0000000000200947 */ /* 0x004fea0003800000 */
.L_x_82:
[----:B--2---:R2:W4:Y:S02]  /*40d0*/  SYNCS.PHASECHK.TRANS64.TRYWAIT P0, [R0+URZ], R3 ;  /* 0x00000003000075a7 */ /* 0x00452400080011ff */
[----:B----4-:R-:W-:Y:S05]  /*40e0*/  @!P0 NANOSLEEP.SYNCS 0x989680 ;  /* 0x009896800000895d */ /* 0x010fea0003900000 */
[----:B------:R-:W4:Y:S02]  /*40f0*/  @!P0 SYNCS.PHASECHK.TRANS64 P0, [R0+URZ], R3 ;  /* 0x00000003000085a7 */ /* 0x000f2400080010ff */
[----:B----4-:R-:W-:Y:S05]  /*4100*/  @!P0 BRA `(.L_x_82) ;  /* 0xfffffffc00f08947 */ /* 0x010fea000383ffff */
[----:B------:R-:W-:Y:S05]  /*4110*/  BRA `(.L_x_81) ;  /* 0x00000000000c7947 */ /* 0x000fea0003800000 */
.L_x_77:
[----:B------:R-:W-:-:S04]  /*4120*/  UIADD3 UR6, UPT, UPT, UR5, 0x130, URZ ;  /* 0x0000013005067890 */ /* 0x000fc8000fffe0ff */
[----:B------:R-:W-:-:S09]  /*4130*/  UPRMT UR6, UR8, 0x654, UR6 ;  /* 0x0000065408067896 */ /* 0x000fd20008000006 */
[----:B------:R-:W-:Y:S03]  /*4140*/  SYNCS.ARRIVE.TRANS64.RED.A1T0 RZ, [UR6], RZ ;  /* 0x000000ffffff79a7 */ /* 0x000fe60008100406 */
.L_x_81:
[----:B-12---:R-:W-:Y:S01]  /*4150*/  SHF.L.U32 R3, RZ, 0x1f, RZ ;  /* 0x0000001fff037819 */ /* 0x006fe200000006ff */
[----:B------:R-:W-:Y:S01]  /*4160*/  UIADD3 UR6, UPT, UPT, UR5, 0x130, URZ ;  /* 0x0000013005067890 */ /* 0x000fe2000fffe0ff */
[----:B------:R-:W-:Y:S02]  /*4170*/  PLOP3.LUT P0, PT, PT, PT, UP0, 0x80, 0x8 ;  /* 0x000000000008781c */ /* 0x000fe40003f0f008 */
[----:B------:R-:W1:Y:S02]  /*4180*/  SYNCS.PHASECHK.TRANS64.TRYWAIT P1, [UR5+0x130], R3 ;  /* 0x00013003ff0075a7 */ /* 0x000e640008021105 */
[----:B-1----:R-:W-:Y:S09]  /*4190*/  @!P1 BRA `(.L_x_83) ;  /* 0x0000005000589947 */ /* 0x002ff20003800000 */
.L_x_184:
[----:B------:R-:W-:Y:S01]  /*41a0*/  @!UP0 UPRMT UR6, UR8, 0x654, UR6 ;  /* 0x0000065408068896 */ /* 0x000fe20008000006 */
[----:B------:R-:W-:Y:S02]  /*41b0*/  UMOV UR5, 0x1 ;  /* 0x0000000100057882 */ /* 0x000fe40000000000 */
[----:B------:R-:W-:-:S06]  /*41c0*/  UMOV UR8, 0xffff ;  /* 0x0000ffff00087882 */ /* 0x000fcc0000000000 */
[----:B------:R-:W-:Y:S01]  /*41d0*/  @!P0 SYNCS.ARRIVE.TRANS64.RED.A1T0 RZ, [UR6], RZ ;  /* 0x000000ffffff89a7 */ /* 0x000fe20008100406 */
[----:B------:R-:W-:Y:S01]  /*41e0*/  NOP ;  /* 0x0000000000007918 */ /* 0x000fe20000000000 */
[----:B-1----:R-:W1:Y:S01]  /*41f0*/  LDS R0, [UR4+0x14] ;  /* 0x00001404ff007984 */ /* 0x002e620008000800 */
[----:B------:R-:W-:-:S04]  /*4200*/  ULOP3.LUT UR6, UR21, 0xffff, URZ, 0xc0, !UPT ;  /* 0x0000ffff15067892 */ /* 0x000fc8000f8ec0ff */
[----:B------:R-:W-:-:S04]  /*4210*/  USHF.R.U32.HI UR6, URZ, 0x5, UR6 ;  /* 0x00000005ff067899 */ /* 0x000fc80008011606 */
[----:B------:R-:W-:Y:S02]  /*4220*/  USHF.L.U32 UR8, UR8, UR6, URZ ;  /* 0x0000000608087299 */ /* 0x000fe400080006ff */
[----:B------:R-:W-:-:S04]  /*4230*/  USHF.L.U32 UR5, UR5, UR6, URZ ;  /* 0x0000000605057299 */ /* 0x000fc800080006ff */
[----:B-1----:R-:W-:-:S04]  /*4240*/  LOP3.LUT R0, R0, UR8, RZ, 0xc0, !PT ;  /* 0x0000000800007c12 */ /* 0x002fc8000f8ec0ff */
[----:B------:R-:W-:-:S13]  /*4250*/  ISETP.NE.AND P0, PT, R0, UR8, PT ;  /* 0x0000000800007c0c */ /* 0x000fda000bf05270 */
[----:B------:R-:W-:Y:S05]  /*4260*/  @P0 BRA `(.L_x_84) ;  /* 0x0000000000580947 */ /* 0x000fea0003800000 */
[----:B------:R-:W1:Y:S02]  /*4270*/  LDS R0, [UR4+0x18] ;  /* 0x00001804ff007984 */ /* 0x000e640008000800 */
[----:B-1----:R-:W-:-:S04]  /*4280*/  LOP3.LUT R0, R0, UR5, RZ, 0xc0, !PT ;  /* 0x0000000500007c12 */ /* 0x002fc8000f8ec0ff */
[----:B------:R-:W-:-:S13]  /*4290*/  ISETP.NE.AND P0, PT, R0, UR5, PT ;  /* 0x0000000500007c0c */ /* 0x000fda000bf05270 */
[----:B------:R-:W-:Y:S05]  /*42a0*/  @P0 BRA `(.L_x_85) ;  /* 0x00000000003c0947 */ /* 0x000fea0003800000 */
[----:B------:R-:W1:Y:S01]  /*42b0*/  S2R R2, SR_LANEID ;  /* 0x0000000000027919 */ /* 0x000e620000000000 */
[----:B------:R-:W-:Y:S01]  /*42c0*/  ULOP3.LUT UR8, URZ, UR8, URZ, 0x33, !UPT ;  /* 0x00000008ff087292 */ /* 0x000fe2000f8e33ff */
[----:B------:R-:W-:Y:S01]  /*42d0*/  LOP3.LUT R4, RZ, UR5, RZ, 0x33, !PT ;  /* 0x00000005ff047c12 */ /* 0x000fe2000f8e33ff */
[----:B----4-:R-:W-:Y:S02]  /*42e0*/  VOTEU.ANY UR7, UPT, PT ;  /* 0x0000000000077886 */ /* 0x010fe400038e0100 */
[----:B------:R-:W-:Y:S01]  /*42f0*/  UFLO.U32 UR7, UR7 ;  /* 0x00000007000772bd */ /* 0x000fe200080e0000 */
[----:B------:R-:W2:Y:S01]  /*4300*/  REDUX UR5, R4 ;  /* 0x00000000040573c4 */ /* 0x000ea20000000000 */
[----:B------:R-:W-:-:S06]  /*4310*/  IMAD.U32 R0, RZ, RZ, UR8 ;  /* 0x00000008ff007e24 */ /* 0x000fcc000f8e00ff */
[----:B------:R4:W-:Y:S01]  /*4320*/  UTCATOMSWS.AND URZ, UR8 ;  /* 0x0000000800ff79e3 */ /* 0x0009e20008000000 */
[----:B------:R-:W3:Y:S01]  /*4330*/  REDUX UR6, R0 ;  /* 0x00000000000673c4 */ /* 0x000ee20000000000 */
[----:B-1----:R-:W-:Y:S01]  /*4340*/  ISETP.EQ.U32.AND P0, PT, R2, UR7, PT ;  /* 0x0000000702007c0c */ /* 0x002fe2000bf02070 */
[----:B--2---:R-:W-:Y:S01]  /*4350*/  IMAD.U32 R2, RZ, RZ, UR5 ;  /* 0x00000005ff027e24 */ /* 0x004fe2000f8e00ff */
[----:B---3--:R-:W-:-:S11]  /*4360*/  MOV R3, UR6 ;  /* 0x0000000600037c02 */ /* 0x008fd60008000f00 */
[----:B------:R4:W-:Y:S04]  /*4370*/  @P0 ATOMS.AND RZ, [UR4+0x14], R3 ;  /* 0x00001403ffff098c */ /* 0x0009e8000a800004 */
[----:B------:R4:W-:Y:S01]  /*4380*/  @P0 ATOMS.AND RZ, [UR4+0x18], R2 ;  /* 0x00001802ffff098c */ /* 0x0009e2000a800004 */
[----:B------:R-:W-:Y:S05]  /*4390*/  BRA `(.L_x_86) ;  /* 0x0000000000147947 */ /* 0x000fea0003800000 */
.L_x_85:
[----:B------:R-:W-:Y:S02]  /*43a0*/  MOV R2, 0x43c0 ;  /* 0x000043c000027802 */ /* 0x000fe40000000f00 */
[----:B---345:R-:W-:Y:S05]  /*43b0*/  CALL.REL.NOINC `($__internal_0_$__cuda_sm10x_tcgen05_guardrail_trap_col_being_dealloced_not_returned_by_alloc) ;  /* 0x0000005400387944 */ /* 0x038fea0003c00000 */
[----:B------:R-:W-:Y:S05]  /*43c0*/  BRA `(.L_x_86) ;  /* 0x0000000000087947 */ /* 0x000fea0003800000 */
.L_x_84:
[----:B------:R-:W-:Y:S02]  /*43d0*/  MOV R2, 0x43f0 ;  /* 0x000043f000027802 */ /* 0x000fe40000000f00 */
[----:B---345:R-:W-:Y:S05]  /*43e0*/  CALL.REL.NOINC `($__internal_2_$__cuda_sm10x_tcgen05_guardrail_trap_unallocated_columns_being_dealloced) ;  /* 0x0000005400447944 */ /* 0x038fea0003c00000 */
.L_x_86:
[----:B------:R-:W-:Y:S01]  /*43f0*/  NOP ;  /* 0x0000000000007918 */ /* 0x000fe20000000000 */
[----:B----4-:R-:W-:Y:S05]  /*4400*/  EXIT ;  /* 0x000000000000794d */ /* 0x010fea0003800000 */
.L_x_57:
[----:B------:R-:W-:-:S09]  /*4410*/  UISETP.NE.OR UP4, UPT, UR10, 0x3, !UP4 ;  /* 0x000000030a00788c */ /* 0x000fd2000e785670 */
[----:B------:R-:W-:Y:S05]  /*4420*/  BRA.U UP4, `(.L_x_87) ;  /* 0x00000011046c7547 */ /* 0x000fea000b800000 */
[----:B------:R-:W1:Y:S01]  /*4430*/  LDC R0, c[0x0][0xb30] ;  /* 0x0002cc00ff007b82 */ /* 0x000e620000000800 */
[----:B------:R-:W-:Y:S01]  /*4440*/  UMOV UR4, 0x400 ;  /* 0x0000040000047882 */ /* 0x000fe20000000000 */
[----:B------:R-:W-:Y:S01]  /*4450*/  HFMA2 R34, -RZ, RZ, 0, 0 ;  /* 0x00000000ff227431 */ /* 0x000fe200000001ff */
[----:B------:R-:W-:Y:S01]  /*4460*/  ULEA UR4, UR37, UR4, 0x18 ;  /* 0x0000000425047291 */ /* 0x000fe2000f8ec0ff */
[----:B------:R-:W-:Y:S01]  /*4470*/  IMAD.MOV.U32 R37, RZ, RZ, 0x1 ;  /* 0x00000001ff257424 */ /* 0x000fe200078e00ff */
[----:B------:R-:W-:Y:S01]  /*4480*/  MOV R27, 0x1000 ;  /* 0x00001000001b7802 */ /* 0x000fe20000000f00 */
[----:B------:R-:W-:Y:S01]  /*4490*/  IMAD.MOV.U32 R36, RZ, RZ, RZ ;  /* 0x000000ffff247224 */ /* 0x000fe200078e00ff */
[----:B------:R-:W-:Y:S01]  /*44a0*/  UIADD3 UR5, UPT, UPT, UR4, 0x78, URZ ;  /* 0x0000007804057890 */ /* 0x000fe2000fffe0ff */
[----:B------:R-:W2:Y:S01]  /*44b0*/  LDC R25, c[0x0][0x370] ;  /* 0x0000dc00ff197b82 */ /* 0x000ea20000000800 */
[----:B------:R-:W-:Y:S02]  /*44c0*/  UPLOP3.LUT UP0, UPT, UPT, UPT, UPT, 0x40, 0x4 ;  /* 0x000000000004789c */ /* 0x000fe40003f0e870 */
[----:B------:R-:W-:-:S02]  /*44d0*/  UIADD3 UR41, UPT, UPT, UR4, 0x60, URZ ;  /* 0x0000006004297890 */ /* 0x000fc4000fffe0ff */
[----:B------:R-:W-:Y:S02]  /*44e0*/  UIADD3 UR33, UPT, UPT, UR4, 0x68, URZ ;  /* 0x0000006804217890 */ /* 0x000fe4000fffe0ff */
[----:B------:R-:W-:Y:S01]  /*44f0*/  UIADD3 UR25, UPT, UPT, UR4, 0x70, URZ ;  /* 0x0000007004197890 */ /* 0x000fe2000fffe0ff */
[----:B------:R-:W3:Y:S01]  /*4500*/  LDC R2, c[0x0][0xb0c] ;  /* 0x0002c300ff027b82 */ /* 0x000ee20000000800 */
[----:B------:R-:W-:-:S07]  /*4510*/  UPRMT UR5, UR37, 0x654, UR5 ;  /* 0x0000065425057896 */ /* 0x000fce0008000005 */
[----:B------:R-:W4:Y:S01]  /*4520*/  LDC R24, c[0x0][0xb20] ;  /* 0x0002c800ff187b82 */ /* 0x000f220000000800 */
[----:B-1----:R-:W-:-:S07]  /*4530*/  ISETP.NE.AND P1, PT, R0, 0x1, PT ;  /* 0x000000010000780c */ /* 0x002fce0003f25270 */
[----:B------:R-:W1:Y:S08]  /*4540*/  LDC.64 R38, c[0x0][0x348] ;  /* 0x0000d200ff267b82 */ /* 0x000e700000000a00 */
[----:B------:R-:W1:Y:S08]  /*4550*/  LDC.64 R16, c[0x0][0x888] ;  /* 0x00022200ff107b82 */ /* 0x000e700000000a00 */
[----:B------:R-:W1:Y:S08]  /*4560*/  LDC.64 R22, c[0x0][0xb10] ;  /* 0x0002c400ff167b82 */ /* 0x000e700000000a00 */
[----:B------:R-:W1:Y:S08]  /*4570*/  LDC.64 R6, c[0x0][0xb18] ;  /* 0x0002c600ff067b82 */ /* 0x000e700000000a00 */
[----:B------:R-:W1:Y:S08]  /*4580*/  LDC.64 R4, c[0x0][0xb28] ;  /* 0x0002ca00ff047b82 */ /* 0x000e700000000a00 */
[----:B------:R-:W1:Y:S08]  /*4590*/  LDC.64 R18, c[0x0][0x890] ;  /* 0x00022400ff127b82 */ /* 0x000e700000000a00 */
[----:B--2345:R-:W1:Y:S02]  /*45a0*/  LDC R32, c[0x0][0x374] ;  /* 0x0000dd00ff207b82 */ /* 0x03ce640000000800 */
.L_x_98:
[----:B------:R-:W-:Y:S02]  /*45b0*/  LEA R0, R36, UR4, 0x3 ;  /* 0x0000000424007c11 */ /* 0x000fe4000f8e18ff */
[----:B------:R-:W-:Y:S02]  /*45c0*/  SHF.L.U32 R3, R34, 0x1f, RZ ;  /* 0x0000001f22037819 */ /* 0x000fe400000006ff */
[----:B------:R-:W-:Y:S02]  /*45d0*/  LEA R28, R36, UR4, 0x4 ;  /* 0x00000004241c7c11 */ /* 0x000fe4000f8e20ff */
[----:B--2---:R-:W2:Y:S02]  /*45e0*/  SYNCS.PHASECHK.TRANS64.TRYWAIT P0, [R0+URZ+0xb0], R3 ;  /* 0x0000b003000075a7 */ /* 0x004ea400080011ff */
[----:B--2---:R-:W-:Y:S05]  /*45f0*/  @!P0 BRA `(.L_x_88) ;  /* 0x0000004c00588947 */ /* 0x004fea0003800000 */
.L_x_185:
[----:B------:R-:W-:Y:S01]  /*4600*/  ISETP.GE.AND P0, PT, R26, 0x1, PT ;  /* 0x000000011a00780c */ /* 0x000fe20003f06270 */
[----:B------:R-:W3:Y:S01]  /*4610*/  LDS.128 R28, [R28+0x140] ;  /* 0x000140001c1c7984 */ /* 0x000ee20000000c00 */
[----:B--2---:R-:W-:Y:S01]  /*4620*/  VIADD R0, R0, 0xc0 ;  /* 0x000000c000007836 */ /* 0x004fe20000000000 */
[----:B------:R-:W-:Y:S01]  /*4630*/  @!PT LDS RZ, [RZ] ;  /* 0x00000000fffff984 */ /* 0x000fe20000000800 */
[----:B------:R-:W-:Y:S01]  /*4640*/  @!PT LDS RZ, [RZ] ;  /* 0x00000000fffff984 */ /* 0x000fe20000000800 */
[----:B------:R-:W-:Y:S01]  /*4650*/  @!PT LDS RZ, [RZ] ;  /* 0x00000000fffff984 */ /* 0x000fe20000000800 */
[----:B------:R-:W-:Y:S01]  /*4660*/  @!PT LDS RZ, [RZ] ;  /* 0x00000000fffff984 */ /* 0x000fe20000000800 */
[----:B------:R2:W-:Y:S06]  /*4670*/  MEMBAR.ALL.CTA ;  /* 0x0000000000007992 */ /* 0x0005ec0000008000 */
[----:B--2---:R-:W2:Y:S01]  /*4680*/  FENCE.VIEW.ASYNC.S ;  /* 0x00000000000073c6 */ /* 0x004ea20000000000 */
[----:B------:R-:W-:Y:S04]  /*4690*/  PRMT R0, RZ, 0x654, R0 ;  /* 0x00000654ff007816 */ /* 0x000fe80000000000 */
[----:B--2---:R2:W-:Y:S01]  /*46a0*/  SYNCS.ARRIVE.TRANS64.RED.A1T0 RZ, [R0+URZ], RZ ;  /* 0x000000ff00ff79a7 */ /* 0x0045e200081004ff */
[----:B---3--:R-:W-:Y:S11]  /*46b0*/  LOP3.LUT P3, RZ, R30, 0x1, RZ, 0xc0, !PT ;  /* 0x000000011eff7812 */ /* 0x008ff6000786c0ff */
[----:B------:R-:W-:Y:S02]  /*46c0*/  @!UPT UIADD3 URZ, UPT, UPT, URZ, URZ, URZ ;  /* 0x000000fffffff290 */ /* 0x000fe4000fffe0ff */
[----:B------:R-:W-:Y:S02]  /*46d0*/  @P3 MOV R13, R28 ;  /* 0x0000001c000d3202 */ /* 0x000fe40000000f00 */
[----:B------:R-:W-:Y:S01]  /*46e0*/  @P3 LOP3.LUT R8, R29, 0xffff, RZ, 0xc0, !PT ;  /* 0x0000ffff1d083812 */ /* 0x000fe200078ec0ff */
[----:B--2---:R-:W-:Y:S06]  /*46f0*/  @!P0 BRA `(.L_x_89) ;  /* 0x0000000000a48947 */ /* 0x004fec0003800000 */
[----:B-1----:R-:W-:Y:S01]  /*4700*/  IMAD.HI.U32 R41, R32, R7, RZ ;  /* 0x0000000720297227 */ /* 0x002fe200078e00ff */
[----:B------:R-:W-:Y:S02]  /*4710*/  ISETP.NE.AND P0, PT, R6, 0x1, PT ;  /* 0x000000010600780c */ /* 0x000fe40003f05270 */
[----:B------:R-:W-:Y:S01]  /*4720*/  ISETP.NE.AND P2, PT, R26, 0x1, PT ;  /* 0x000000011a00780c */ /* 0x000fe20003f45270 */
[----:B------:R-:W-:Y:S01]  /*4730*/  IMAD.HI.U32 R40, R25, R22, RZ ;  /* 0x0000001619287227 */ /* 0x000fe200078e00ff */
[----:B------:R-:W-:Y:S02]  /*4740*/  SHF.R.U32.HI R41, RZ, R24, R41 ;  /* 0x00000018ff297219 */ /* 0x000fe40000011629 */
[----:B------:R-:W-:Y:S01]  /*4750*/  ISETP.NE.AND P4, PT, R2, 0x1, PT ;  /* 0x000000010200780c */ /* 0x000fe20003f85270 */
[----:B------:R-:W-:Y:S01]  /*4760*/  IMAD.HI.U32 R42, R13, R22, RZ ;  /* 0x000000160d2a7227 */ /* 0x000fe200078e00ff */
[----:B------:R-:W-:Y:S02]  /*4770*/  SHF.R.U32.HI R40, RZ, R23, R40 ;  /* 0x00000017ff287219 */ /* 0x000fe40000011628 */
[----:B------:R-:W-:Y:S01]  /*4780*/  SEL R3, R32, R41, !P0 ;  /* 0x0000002920037207 */ /* 0x000fe20004000000 */
[C---:B------:R-:W-:Y:S01]  /*4790*/  IMAD.HI.U32 R41, R8.reuse, R7, RZ ;  /* 0x0000000708297227 */ /* 0x040fe200078e00ff */
[----:B------:R-:W-:Y:S02]  /*47a0*/  SEL R11, R25, R40, !P4 ;  /* 0x00000028190b7207 */ /* 0x000fe40006000000 */
[----:B------:R-:W-:Y:S01]  /*47b0*/  SHF.R.U32.HI R42, RZ, R23, R42 ;  /* 0x00000017ff2a7219 */ /* 0x000fe2000001162a */
[----:B------:R-:W-:Y:S01]  /*47c0*/  IMAD.HI.U32 R44, R3, R4, RZ ;  /* 0x00000004032c7227 */ /* 0x000fe200078e00ff */
[----:B------:R-:W-:Y:S03]  /*47d0*/  SHF.R.U32.HI R41, RZ, R24, R41 ;  /* 0x00000018ff297219 */ /* 0x000fe60000011629 */
[----:B------:R-:W-:Y:S01]  /*47e0*/  IMAD.HI.U32 R40, R11, R4, RZ ;  /* 0x000000040b287227 */ /* 0x000fe200078e00ff */
[----:B------:R-:W-:Y:S02]  /*47f0*/  @P2 SHF.R.U32.HI R3, RZ, R5, R44 ;  /* 0x00000005ff032219 */ /* 0x000fe4000001162c */
[----:B------:R-:W-:Y:S02]  /*4800*/  SEL R9, R8, R41, !P0 ;  /* 0x0000002908097207 */ /* 0x000fe40004000000 */
[----:B------:R-:W-:Y:S01]  /*4810*/  @P2 SHF.R.U32.HI R11, RZ, R5, R40 ;  /* 0x00000005ff0b2219 */ /* 0x000fe20000011628 */
[C---:B------:R-:W-:Y:S01]  /*4820*/  IMAD R10, R26.reuse, R3, RZ ;  /* 0x000000031a0a7224 */ /* 0x040fe200078e02ff */
[----:B------:R-:W-:Y:S01]  /*4830*/  SEL R3, R13, R42, !P4 ;  /* 0x0000002a0d037207 */ /* 0x000fe20006000000 */
[C---:B------:R-:W-:Y:S03]  /*4840*/  IMAD.HI.U32 R14, R9.reuse, R4, RZ ;  /* 0x00000004090e7227 */ /* 0x040fe600078e00ff */
[----:B------:R-:W-:Y:S01]  /*4850*/  ISETP.GE.AND P0, PT, R9, R10, PT ;  /* 0x0000000a0900720c */ /* 0x000fe20003f06270 */
[C---:B------:R-:W-:Y:S01]  /*4860*/  IMAD R12, R26.reuse, R11, RZ ;  /* 0x0000000b1a0c7224 */ /* 0x040fe200078e02ff */
[-C--:B------:R-:W-:Y:S04]  /*4870*/  SHF.R.U32.HI R14, RZ, R5.reuse, R14 ;  /* 0x00000005ff0e7219 */ /* 0x080fe8000001160e */
[----:B------:R-:W-:Y:S02]  /*4880*/  ISETP.GE.OR P0, PT, R3, R12, P0 ;  /* 0x0000000c0300720c */ /* 0x000fe40000706670 */
[----:B------:R-:W-:Y:S05]  /*4890*/  SEL R15, R9, R14, !P2 ;  /* 0x0000000e090f7207 */ /* 0x000fea0005000000 */
[----:B------:R-:W-:Y:S04]  /*48a0*/  IMAD.MOV R14, RZ, RZ, -R15 ;  /* 0x000000ffff0e7224 */ /* 0x000fe800078e0a0f */
[----:B------:R-:W-:Y:S02]  /*48b0*/  IMAD R14, R26, R14, R9 ;  /* 0x0000000e1a0e7224 */ /* 0x000fe400078e0209 */
[C---:B------:R-:W-:Y:S05]  /*48c0*/  @!P0 IMAD.HI.U32 R10, R3.reuse, R4, RZ ;  /* 0x00000004030a8227 */ /* 0x040fea00078e00ff */
[----:B------:R-:W-:Y:S04]  /*48d0*/  @!P0 SHF.R.U32.HI R10, RZ, R5, R10 ;  /* 0x00000005ff0a8219 */ /* 0x000fe8000001160a */
[----:B------:R-:W-:Y:S01]  /*48e0*/  @!P0 SEL R0, R3, R10, !P2 ;  /* 0x0000000a03008207 */ /* 0x000fe20005000000 */
[----:B------:R-:W-:Y:S03]  /*48f0*/  IMAD.MOV R10, RZ, RZ, -R3 ;  /* 0x000000ffff0a7224 */ /* 0x000fe600078e0a03 */
[----:B------:R-:W-:Y:S01]  /*4900*/  @!P0 IADD3 R15, PT, PT, R15, -R0, RZ ;  /* 0x800000000f0f8210 */ /* 0x000fe20007ffe0ff */
[----:B------:R-:W-:Y:S01]  /*4910*/  @!P0 IMAD R0, R11, R14, R0 ;  /* 0x0000000e0b008224 */ /* 0x000fe200078e0200 */
[----:B------:R-:W-:Y:S01]  /*4920*/  IADD3 R11, PT, PT, -R9, RZ, RZ ;  /* 0x000000ff090b7210 */ /* 0x000fe20007ffe1ff */
[----:B------:R-:W-:Y:S02]  /*4930*/  IMAD R13, R2, R10, R13 ;  /* 0x0000000a020d7224 */ /* 0x000fe400078e020d */
[----:B------:R-:W-:Y:S02]  /*4940*/  @!P0 IMAD R9, R15, R26, R3 ;  /* 0x0000001a0f098224 */ /* 0x000fe400078e0203 */
[----:B------:R-:W-:Y:S02]  /*4950*/  @!P0 IMAD.MOV.U32 R3, RZ, RZ, R0 ;  /* 0x000000ffff038224 */ /* 0x000fe400078e0000 */
[----:B------:R-:W-:Y:S02]  /*4960*/  IMAD R8, R6, R11, R8 ;  /* 0x0000000b06087224 */ /* 0x000fe400078e0208 */
[----:B------:R-:W-:Y:S02]  /*4970*/  IMAD R13, R3, R2, R13 ;  /* 0x00000002030d7224 */ /* 0x000fe400078e020d */
[----:B------:R-:W-:Y:S02]  /*4980*/  IMAD R8, R9, R6, R8 ;  /* 0x0000000609087224 */ /* 0x000fe400078e0208 */
.L_x_89:
[----:B------:R-:W-:Y:S05]  /*4990*/  BRA.U UP0, `(.L_x_90) ;  /* 0x0000000100107547 */ /* 0x000fea000b800000 */
[----:B------:R-:W-:Y:S04]  /*49a0*/  MOV R0, UR6 ;  /* 0x0000000600007c02 */ /* 0x000fe80008000f00 */
[----:B------:R-:W-:Y:S04]  /*49b0*/  SHF.L.U32 R3, R0, 0x1f, RZ ;  /* 0x0000001f00037819 */ /* 0x000fe800000006ff */
[----:B------:R-:W2:Y:S02]  /*49c0*/  SYNCS.PHASECHK.TRANS64.TRYWAIT P0, [UR4+0xa8], R3 ;  /* 0x0000a803ff0075a7 */ /* 0x000ea40008001104 */
[----:B--2---:R-:W-:Y:S05]  /*49d0*/  @!P0 BRA `(.L_x_91) ;  /* 0x0000004800748947 */ /* 0x004fea0003800000 */
.L_x_90:
[----:B-1----:R-:W-:Y:S02]  /*49e0*/  ISETP.NE.U32.AND P0, PT, R18, RZ, PT ;  /* 0x000000ff1200720c */ /* 0x002fe40003f05070 */
[----:B------:R-:W-:Y:S02]  /*49f0*/  R2UR UR42, R20 ;  /* 0x00000000142a72ca */ /* 0x000fe400000e0000 */
[----:B------:R-:W-:Y:S02]  /*4a00*/  R2UR UR43, R21 ;  /* 0x00000000152b72ca */ /* 0x000fe400000e0000 */
[----:B------:R-:W-:Y:S02]  /*4a10*/  ISETP.NE.AND.EX P0, PT, R19, RZ, PT, P0 ;  /* 0x000000ff1300720c */ /* 0x000fe40003f05300 */
[----:B------:R-:W-:Y:S02]  /*4a20*/  ISETP.NE.U32.AND P2, PT, R18, RZ, PT ;  /* 0x000000ff1200720c */ /* 0x000fe40003f45070 */
[----:B------:R-:W-:Y:S02]  /*4a30*/  SHF.L.U32 R12, R37, 0x1f, RZ ;  /* 0x0000001f250c7819 */ /* 0x000fe400000006ff */
[----:B------:R-:W-:Y:S03]  /*4a40*/  ISETP.NE.AND.EX P2, PT, R19, RZ, PT, P2 ;  /* 0x000000ff1300720c */ /* 0x000fe60003f45320 */
[----:B------:R-:W-:Y:S02]  /*4a50*/  USHF.L.U32 UR42, UR42, 0x7, URZ ;  /* 0x000000072a2a7899 */ /* 0x000fe400080006ff */
[----:B------:R-:W-:Y:S02]  /*4a60*/  USHF.L.U32 UR43, UR43, 0x6, URZ ;  /* 0x000000062b2b7899 */ /* 0x000fe400080006ff */
[----:B------:R-:W-:Y:S10]  /*4a70*/  @!P0 BRA `(.L_x_92) ;  /* 0x00000000002c8947 */ /* 0x000ff40003800000 */
[----:B------:R-:W-:Y:S01]  /*4a80*/  ISETP.NE.U32.AND P0, PT, R16, RZ, PT ;  /* 0x000000ff1000720c */ /* 0x000fe20003f05070 */
[----:B------:R-:W-:Y:S03]  /*4a90*/  IMAD.MOV.U32 R63, RZ, RZ, 0x1 ;  /* 0x00000001ff3f7424 */ /* 0x000fe600078e00ff */
[----:B------:R-:W-:Y:S11]  /*4aa0*/  ISETP.NE.AND.EX P0, PT, R17, RZ, PT, P0 ;  /* 0x000000ff1100720c */ /* 0x000ff60003f05300 */
[----:B------:R-:W-:Y:S02]  /*4ab0*/  @!UPT UIADD3 URZ, UPT, UPT, URZ, URZ, URZ ;  /* 0x000000fffffff290 */ /* 0x000fe4000fffe0ff */
[----:B------:R-:W1:Y:S01]  /*4ac0*/  @P0 LDC.64 R10, c[0x0][0x888] ;  /* 0x00022200ff0a0b82 */ /* 0x000e620000000a00 */
[----:B--2---:R-:W-:Y:S04]  /*4ad0*/  @P0 IMAD R0, R18, UR36, RZ ;  /* 0x0000002412000c24 */ /* 0x004fe8000f8e02ff */
[----:B-1----:R-:W-:Y:S04]  /*4ae0*/  @P0 IMAD.WIDE R10, R0, 0x4, R10 ;  /* 0x00000004000a0825 */ /* 0x002fe800078e020a */
[----:B------:R-:W-:Y:S01]  /*4af0*/  HFMA2 R0, -RZ, RZ, 0, 5.9604644775390625e-08 ;  /* 0x00000001ff007431 */ /* 0x000fe200000001ff */
[----:B------:R1:W5:Y:S04]  /*4b00*/  @P0 LDG.E R35, desc[UR46][R10.64] ;  /* 0x0000002e0a230981 */ /* 0x000368000c1e1900 */
[----:B------:R-:W-:Y:S01]  /*4b10*/  @!P0 PRMT R63, R0, 0x7610, R63 ;  /* 0x00007610003f8816 */ /* 0x000fe2000000003f */
[----:B-1----:R-:W3:Y:S06]  /*4b20*/  @!P0 LDC R35, c[0x0][0x880] ;  /* 0x00022000ff238b82 */ /* 0x002eec0000000800 */
.L_x_92:
[----:B---3-5:R-:W-:Y:S01]  /*4b30*/  @!P2 FSETP.EQ.AND P0, PT, R35, RZ, PT ;  /* 0x000000ff2300a20b */ /* 0x028fe20003f02000 */
[----:B------:R-:W-:Y:S01]  /*4b40*/  @!UPT UIADD3 URZ, UPT, UPT, URZ, URZ, URZ ;  /* 0x000000fffffff290 */ /* 0x000fe2000fffe0ff */
[----:B------:R-:W-:Y:S11]  /*4b50*/  @!P2 BRA `(.L_x_93) ;  /* 0x000000000018a947 */ /* 0x000ff60003800000 */
[----:B------:R-:W-:Y:S02]  /*4b60*/  LOP3.LUT P2, RZ, R63, 0xff, RZ, 0xc0, !PT ;  /* 0x000000ff3fff7812 */ /* 0x000fe4000784c0ff */
[----:B------:R-:W-:Y:S04]  /*4b70*/  ISETP.NE.U32.AND P0, PT, R16, RZ, PT ;  /* 0x000000ff1000720c */ /* 0x000fe80003f05070 */
[----:B------:R-:W-:Y:S04]  /*4b80*/  ISETP.NE.AND.EX P0, PT, R17, RZ, PT, P0 ;  /* 0x000000ff1100720c */ /* 0x000fe80003f05300 */
[----:B------:R-:W-:Y:S03]  /*4b90*/  PLOP3.LUT P0, PT, P0, PT, PT, 0x8, 0x80 ;  /* 0x000000000080781c */ /* 0x000fe6000070e170 */
[----:B------:R-:W-:Y:S11]  /*4ba0*/  @P2 FSETP.EQ.AND P0, PT, R35, RZ, PT ;  /* 0x000000ff2300220b */ /* 0x000ff60003f02000 */
[----:B------:R-:W-:Y:S02]  /*4bb0*/  @!UPT UIADD3 URZ, UPT, UPT, URZ, URZ, URZ ;  /* 0x000000fffffff290 */ /* 0x000fe4000fffe0ff */
.L_x_93:
[----:B------:R-:W1:Y:S01]  /*4bc0*/  SYNCS.PHASECHK.TRANS64.TRYWAIT P2, [UR4+0x80], R12 ;  /* 0x0000800cff0075a7 */ /* 0x000e620008041104 */
[----:B------:R-:W-:Y:S04]  /*4bd0*/  ELECT P4, URZ, PT ;  /* 0x0000000000ff782f */ /* 0x000fe80003880000 */
[----:B------:R-:W-:Y:S11]  /*4be0*/  PLOP3.LUT P4, PT, P0, P4, PT, 0xf2, 0x2f ;  /* 0x00000000002f781c */ /* 0x000ff60000789e72 */
[----:B------:R-:W-:Y:S02]  /*4bf0*/  @!UPT UIADD3 URZ, UPT, UPT, URZ, URZ, URZ ;  /* 0x000000fffffff290 */ /* 0x000fe4000fffe0ff */
[----:B------:R-:W-:Y:S05]  /*4c00*/  @!P4 IADD3 R9, P0, PT, R38, 0x580, RZ ;  /* 0x000005802609c810 */ /* 0x000fea0007f1e0ff */
[----:B--2---:R-:W-:Y:S01]  /*4c10*/  @!P4 IMAD.X R0, RZ, RZ, R39, P0 ;  /* 0x000000ffff00c224 */ /* 0x004fe200000e0627 */
[----:B-1----:R-:W-:Y:S07]  /*4c20*/  @!P2 BRA `(.L_x_94) ;  /* 0x0000004400f8a947 */ /* 0x002fee0003800000 */
.L_x_188:
[----:B------:R-:W-:Y:S01]  /*4c30*/  @!P4 R2UR UR8, R9 ;  /* 0x000000000908c2ca */ /* 0x000fe200000e0000 */
[----:B------:R-:W-:Y:S01]  /*4c40*/  VOTEU.ALL UP0, P4 ;  /* 0x0000000000ff7886 */ /* 0x000fe20002000000 */
[----:B------:R-:W-:Y:S01]  /*4c50*/  @!P4 R2UR UR7, R0 ;  /* 0x000000000007c2ca */ /* 0x000fe200000e0000 */
[----:B------:R-:W-:Y:S01]  /*4c60*/  VOTEU.ALL UP1, P4 ;  /* 0x0000000000ff7886 */ /* 0x000fe20002020000 */
[----:B------:R-:W-:Y:S01]  /*4c70*/  UMOV UR14, 0x0 ;  /* 0x00000000000e7882 */ /* 0x000fe20000000000 */
[----:B------:R-:W-:Y:S01]  /*4c80*/  UMOV UR15, 0x10000000 ;  /* 0x10000000000f7882 */ /* 0x000fe20000000000 */
[----:B------:R-:W-:Y:S01]  /*4c90*/  @!UP0 UIADD3 UR40, UPT, UPT, UR4, 0x200, URZ ;  /* 0x0000020004288890 */ /* 0x000fe2000fffe0ff */
[----:B------:R-:W-:Y:S01]  /*4ca0*/  @!P4 IMAD.MOV.U32 R0, RZ, RZ, 0x1000 ;  /* 0x00001000ff00c424 */ /* 0x000fe200078e00ff */
[----:B------:R-:W-:Y:S01]  /*4cb0*/  UMOV UR44, UR36 ;  /* 0x00000024002c7c82 */ /* 0x000fe20008000000 */
[----:B------:R-:W-:Y:S01]  /*4cc0*/  @!UP0 UIADD3 UR10, UPT, UPT, UR42, 0x40, URZ ;  /* 0x000000402a0a8890 */ /* 0x000fe2000fffe0ff */
[----:B------:R-:W-:Y:S01]  /*4cd0*/  @!P4 IADD3 R9, P0, PT, R38, 0x580, RZ ;  /* 0x000005802609c810 */ /* 0x000fe20007f1e0ff */
[----:B------:R-:W-:Y:S01]  /*4ce0*/  UMOV UR9, UR41 ;  /* 0x0000002900097c82 */ /* 0x000fe20008000000 */
[----:B------:R-:W-:Y:S01]  /*4cf0*/  UMOV UR11, UR43 ;  /* 0x0000002b000b7c82 */ /* 0x000fe20008000000 */
[----:B------:R-:W-:Y:S01]  /*4d00*/  IMAD.U32 R10, RZ, RZ, UR8 ;  /* 0x00000008ff0a7e24 */ /* 0x000fe2000f8e00ff */
[----:B------:R-:W-:Y:S01]  /*4d10*/  @!UP0 UIADD3 UR8, UPT, UPT, UR4, 0xa00, URZ ;  /* 0x00000a0004088890 */ /* 0x000fe2000fffe0ff */
[----:B------:R-:W-:Y:S01]  /*4d20*/  IMAD.U32 R11, RZ, RZ, UR7 ;  /* 0x00000007ff0b7e24 */ /* 0x000fe2000f8e00ff */
[----:B------:R-:W-:Y:S01]  /*4d30*/  VOTEU.ALL UP0, P4 ;  /* 0x0000000000ff7886 */ /* 0x000fe20002000000 */
[----:B------:R-:W-:Y:S01]  /*4d40*/  UMOV UR12, UR36 ;  /* 0x00000024000c7c82 */ /* 0x000fe20008000000 */
[----:B------:R-:W-:Y:S01]  /*4d50*/  @!P4 R2UR UR16, R10 ;  /* 0x000000000a10c2ca */ /* 0x000fe200000e0000 */
[----:B------:R-:W-:Y:S01]  /*4d60*/  UPRMT UR7, UR37, 0x654, UR41 ;  /* 0x0000065425077896 */ /* 0x000fe20008000029 */
[----:B------:R-:W-:Y:S11]  /*4d70*/  @!P4 R2UR UR17, R11 ;  /* 0x000000000b11c2ca */ /* 0x000ff600000e0000 */
[----:B------:R-:W-:Y:S02]  /*4d80*/  @!UPT UIADD3 URZ, UPT, UPT, URZ, URZ, URZ ;  /* 0x000000fffffff290 */ /* 0x000fe4000fffe0ff */
[----:B------:R2:W-:Y:S01]  /*4d90*/  @!UP1 UTMALDG.3D [UR40], [UR16], desc[UR14] ;  /* 0x00000e28100095b4 */ /* 0x0005e20008011000 */
[----:B------:R2:W-:Y:S01]  /*4da0*/  @!UP0 UTMALDG.3D [UR8], [UR16], desc[UR14] ;  /* 0x00000e08100085b4 */ /* 0x0005e20008011000 */
[----:B------:R3:W-:Y:S01]  /*4db0*/  @!P4 SYNCS.ARRIVE.TRANS64.RED.A0TR RZ, [UR4+0x60], R0 ;  /* 0x00006000ffffc9a7 */ /* 0x0007e20008300404 */
[----:B------:R-:W-:Y:S01]  /*4dc0*/  SYNCS.ARRIVE.TRANS64.RED.A1T0 RZ, [UR7], RZ ;  /* 0x000000ffffff79a7 */ /* 0x000fe20008100407 */
[----:B---3--:R-:W-:Y:S01]  /*4dd0*/  @!P4 IMAD.X R0, RZ, RZ, R39, P0 ;  /* 0x000000ffff00c224 */ /* 0x008fe200000e0627 */
[----:B------:R-:W3:Y:S02]  /*4de0*/  SYNCS.PHASECHK.TRANS64.TRYWAIT P2, [UR4+0x88], R12 ;  /* 0x0000880cff0075a7 */ /* 0x000ee40008041104 */
[----:B--23--:R-:W-:Y:S05]  /*4df0*/  @!P2 BRA `(.L_x_95) ;  /* 0x00000044009ca947 */ /* 0x00cfea0003800000 */
.L_x_190:
        /* <DEDUP_REMOVED lines=8> */
[----:B------:R-:W-:Y:S01]  /*4e80*/  @!UP0 UIADD3 UR32, UPT, UPT, UR4, 0x1200, URZ ;  /* 0x0000120004208890 */ /* 0x000fe2000fffe0ff */
[----:B------:R-:W-:Y:S01]  /*4e90*/  @!P4 IADD3 R21, P0, PT, R38, 0x580, RZ ;  /* 0x000005802615c810 */ /* 0x000fe20007f1e0ff */
[----:B------:R-:W-:Y:S01]  /*4ea0*/  UMOV UR35, UR43 ;  /* 0x0000002b00237c82 */ /* 0x000fe20008000000 */
[----:B------:R-:W-:Y:S02]  /*4eb0*/  @!UP0 UIADD3 UR10, UPT, UPT, UR42, 0x50, URZ ;  /* 0x000000502a0a8890 */ /* 0x000fe4000fffe0ff */
[----:B------:R-:W-:Y:S01]  /*4ec0*/  IMAD.U32 R10, RZ, RZ, UR8 ;  /* 0x00000008ff0a7e24 */ /* 0x000fe2000f8e00ff */
[----:B------:R-:W-:Y:S01]  /*4ed0*/  @!UP0 UIADD3 UR8, UPT, UPT, UR4, 0x1a00, URZ ;  /* 0x00001a0004088890 */ /* 0x000fe2000fffe0ff */
[----:B------:R-:W-:Y:S01]  /*4ee0*/  IMAD.U32 R11, RZ, RZ, UR7 ;  /* 0x00000007ff0b7e24 */ /* 0x000fe2000f8e00ff */
[----:B------:R-:W-:Y:S01]  /*4ef0*/  VOTEU.ALL UP0, P4 ;  /* 0x0000000000ff7886 */ /* 0x000fe20002000000 */
[----:B------:R-:W-:Y:S01]  /*4f00*/  UMOV UR9, UR33 ;  /* 0x0000002100097c82 */ /* 0x000fe20008000000 */
[----:B------:R-:W-:Y:S01]  /*4f10*/  @!P4 R2UR UR16, R10 ;  /* 0x000000000a10c2ca */ /* 0x000fe200000e0000 */
[----:B------:R-:W-:Y:S01]  /*4f20*/  UMOV UR11, UR43 ;  /* 0x0000002b000b7c82 */ /* 0x000fe20008000000 */
[----:B------:R-:W-:Y:S01]  /*4f30*/  @!P4 R2UR UR17, R11 ;  /* 0x000000000b11c2ca */ /* 0x000fe200000e0000 */
[----:B------:R-:W-:Y:S01]  /*4f40*/  UMOV UR12, UR36 ;  /* 0x00000024000c7c82 */ /* 0x000fe20008000000 */
[----:B------:R-:W-:Y:S01]  /*4f50*/  UPRMT UR7, UR37, 0x654, UR33 ;  /* 0x0000065425077896 */ /* 0x000fe20008000021 */
[----:B------:R-:W-:Y:S10]  /*4f60*/  @!P4 IMAD.X R20, RZ, RZ, R39, P0 ;  /* 0x000000ffff14c224 */ /* 0x000ff400000e0627 */
[----:B------:R2:W-:Y:S01]  /*4f70*/  @!UP1 UTMALDG.3D [UR32], [UR16], desc[UR14] ;  /* 0x00000e20100095b4 */ /* 0x0005e20008011000 */
[----:B------:R2:W-:Y:S01]  /*4f80*/  @!UP0 UTMALDG.3D [UR8], [UR16], desc[UR14] ;  /* 0x00000e08100085b4 */ /* 0x0005e20008011000 */
[----:B------:R2:W-:Y:S01]  /*4f90*/  @!P4 SYNCS.ARRIVE.TRANS64.RED.A0TR RZ, [UR4+0x68], R0 ;  /* 0x00006800ffffc9a7 */ /* 0x0005e20008300404 */
[----:B------:R-:W-:Y:S01]  /*4fa0*/  SYNCS.ARRIVE.TRANS64.RED.A1T0 RZ, [UR7], RZ ;  /* 0x000000ffffff79a7 */ /* 0x000fe20008100407 */
[----:B------:R-:W3:Y:S02]  /*4fb0*/  SYNCS.PHASECHK.TRANS64.TRYWAIT P2, [UR4+0x90], R12 ;  /* 0x0000900cff0075a7 */ /* 0x000ee40008041104 */
[----:B--23--:R-:W-:Y:S05]  /*4fc0*/  @!P2 BRA `(.L_x_96) ;  /* 0x000000440040a947 */ /* 0x00cfea0003800000 */
.L_x_192:
[----:B------:R-:W2:Y:S01]  /*4fd0*/  LDC.64 R14, c[0x0][0xb10] ;  /* 0x0002c400ff0e7b82 */ /* 0x000ea20000000a00 */
[----:B------:R-:W-:Y:S01]  /*4fe0*/  @!P4 R2UR UR8, R21 ;  /* 0x000000001508c2ca */ /* 0x000fe200000e0000 */
[----:B------:R-:W-:Y:S01]  /*4ff0*/  VOTEU.ALL UP0, P4 ;  /* 0x0000000000ff7886 */ /* 0x000fe20002000000 */
[----:B------:R-:W-:Y:S01]  /*5000*/  @!P4 R2UR UR7, R20 ;  /* 0x000000001407c2ca */ /* 0x000fe200000e0000 */
[----:B------:R-:W-:Y:S01]  /*5010*/  VOTEU.ALL UP1, P4 ;  /* 0x0000000000ff7886 */ /* 0x000fe20002020000 */
[----:B------:R-:W-:Y:S03]  /*5020*/  UMOV UR14, 0x0 ;  /* 0x00000000000e7882 */ /* 0x000fe60000000000 */
[----:B------:R-:W3:Y:S01]  /*5030*/  LDC.64 R10, c[0x0][0xb18] ;  /* 0x0002c600ff0a7b82 */ /* 0x000ee20000000a00 */
[----:B------:R-:W-:Y:S01]  /*5040*/  @!UP0 UIADD3 UR26, UPT, UPT, UR42, 0x20, URZ ;  /* 0x000000202a1a8890 */ /* 0x000fe2000fffe0ff */
[----:B------:R-:W-:Y:S01]  /*5050*/  @P3 SHF.R.U32.HI R33, RZ, 0x10, R29 ;  /* 0x00000010ff213819 */ /* 0x000fe2000001161d */
[----:B------:R-:W-:Y:S01]  /*5060*/  @!UP0 UIADD3 UR24, UPT, UPT, UR4, 0x2200, URZ ;  /* 0x0000220004188890 */ /* 0x000fe2000fffe0ff */
[----:B------:R-:W-:Y:S01]  /*5070*/  VIADD R36, R36, 0x1 ;  /* 0x0000000124247836 */ /* 0x000fe20000000000 */
[----:B------:R-:W-:Y:S03]  /*5080*/  UMOV UR15, 0x10000000 ;  /* 0x10000000000f7882 */ /* 0x000fe60000000000 */
[----:B------:R-:W4:Y:S01]  /*5090*/  @!P1 LDC R0, c[0x0][0xb20] ;  /* 0x0002c800ff009b82 */ /* 0x000f220000000800 */
[----:B------:R-:W-:Y:S01]  /*50a0*/  UMOV UR27, UR43 ;  /* 0x0000002b001b7c82 */ /* 0x000fe20008000000 */
[----:B------:R-:W-:Y:S01]  /*50b0*/  IMAD.U32 R20, RZ, RZ, UR8 ;  /* 0x00000008ff147e24 */ /* 0x000fe2000f8e00ff */
[----:B------:R-:W-:Y:S05]  /*50c0*/  UMOV UR28, UR36 ;  /* 0x00000024001c7c82 */ /* 0x000fea0008000000 */
[----:B-1----:R-:W1:Y:S01]  /*50d0*/  @!P1 LDC R3, c[0x0][0xb0c] ;  /* 0x0002c300ff039b82 */ /* 0x002e620000000800 */
[----:B------:R-:W-:Y:S01]  /*50e0*/  IMAD.U32 R21, RZ, RZ, UR7 ;  /* 0x00000007ff157e24 */ /* 0x000fe2000f8e00ff */
[----:B------:R-:W-:Y:S01]  /*50f0*/  @!UP0 UIADD3 UR10, UPT, UPT, UR42, 0x60, URZ ;  /* 0x000000602a0a8890 */ /* 0x000fe2000fffe0ff */
[----:B------:R-:W-:Y:S01]  /*5100*/  @!P4 R2UR UR16, R20 ;  /* 0x000000001410c2ca */ /* 0x000fe200000e0000 */
[----:B------:R-:W-:Y:S01]  /*5110*/  @!UP0 UIADD3 UR8, UPT, UPT, UR4, 0x2a00, URZ ;  /* 0x00002a0004088890 */ /* 0x000fe2000fffe0ff */
[----:B------:R-:W-:Y:S01]  /*5120*/  @!P4 IMAD.MOV.U32 R20, RZ, RZ, 0x1000 ;  /* 0x00001000ff14c424 */ /* 0x000fe200078e00ff */
[----:B------:R-:W-:Y:S01]  /*5130*/  @!P4 R2UR UR17, R21 ;  /* 0x000000001511c2ca */ /* 0x000fe200000e0000 */
[----:B------:R-:W-:Y:S01]  /*5140*/  VOTEU.ALL UP0, P4 ;  /* 0x0000000000ff7886 */ /* 0x000fe20002000000 */
[----:B------:R-:W-:Y:S01]  /*5150*/  UMOV UR9, UR25 ;  /* 0x0000001900097c82 */ /* 0x000fe20008000000 */
[----:B------:R-:W-:Y:S01]  /*5160*/  UMOV UR11, UR43 ;  /* 0x0000002b000b7c82 */ /* 0x000fe20008000000 */
[----:B------:R-:W-:Y:S01]  /*5170*/  UMOV UR12, UR36 ;  /* 0x00000024000c7c82 */ /* 0x000fe20008000000 */
[----:B------:R-:W-:Y:S08]  /*5180*/  UPRMT UR7, UR37, 0x654, UR25 ;  /* 0x0000065425077896 */ /* 0x000ff00008000019 */
[----:B------:R1:W-:Y:S02]  /*5190*/  @!UP1 UTMALDG.3D [UR24], [UR16], desc[UR14] ;  /* 0x00000e18100095b4 */ /* 0x0003e40008011000 */
[----:B-1----:R-:W-:Y:S01]  /*51a0*/  @!P1 ISETP.NE.AND P2, PT, R3, 0x1, PT ;  /* 0x000000010300980c */ /* 0x002fe20003f45270 */
[C---:B--2---:R-:W-:Y:S01]  /*51b0*/  @!P1 IMAD.HI.U32 R14, R13.reuse, R14, RZ ;  /* 0x0000000e0d0e9227 */ /* 0x044fe200078e00ff */
[----:B---3--:R-:W-:Y:S01]  /*51c0*/  @!P1 ISETP.NE.AND P0, PT, R10, 0x1, PT ;  /* 0x000000010a00980c */ /* 0x008fe20003f05270 */
[----:B------:R1:W-:Y:S01]  /*51d0*/  @!UP0 UTMALDG.3D [UR8], [UR16], desc[UR14] ;  /* 0x00000e08100085b4 */ /* 0x0003e20008011000 */
[----:B------:R1:W-:Y:S01]  /*51e0*/  @!P4 SYNCS.ARRIVE.TRANS64.RED.A0TR RZ, [UR4+0x70], R20 ;  /* 0x00007014ffffc9a7 */ /* 0x0003e20008300404 */
[C---:B------:R-:W-:Y:S01]  /*51f0*/  @!P1 IMAD.HI.U32 R11, R8.reuse, R11, RZ ;  /* 0x0000000b080b9227 */ /* 0x040fe200078e00ff */
[----:B------:R-:W-:Y:S04]  /*5200*/  @!P1 SHF.R.U32.HI R14, RZ, R15, R14 ;  /* 0x0000000fff0e9219 */ /* 0x000fe8000001160e */
[----:B----4-:R-:W-:Y:S02]  /*5210*/  @!P1 SHF.R.U32.HI R9, RZ, R0, R11 ;  /* 0x00000000ff099219 */ /* 0x010fe4000001160b */
[----:B------:R-:W-:Y:S02]  /*5220*/  @!P1 SEL R14, R13, R14, !P2 ;  /* 0x0000000e0d0e9207 */ /* 0x000fe40005000000 */
[----:B------:R-:W-:Y:S05]  /*5230*/  @!P1 SEL R9, R8, R9, !P0 ;  /* 0x0000000908099207 */ /* 0x000fea0004000000 */
[----:B------:R-:W-:Y:S01]  /*5240*/  @!P1 IMAD.IADD R0, R9, 0x1, -R14 ;  /* 0x0000000109009824 */ /* 0x000fe200078e0a0e */
[----:B------:R-:W-:Y:S01]  /*5250*/  SYNCS.ARRIVE.TRANS64.RED.A1T0 RZ, [UR7], RZ ;  /* 0x000000ffffff79a7 */ /* 0x000fe20008100407 */
[----:B------:R-:W-:Y:S02]  /*5260*/  @!P1 IMAD.IADD R9, R14, 0x1, -R9 ;  /* 0x000000010e099824 */ /* 0x000fe400078e0a09 */
[----:B------:R-:W-:Y:S02]  /*5270*/  @!P1 IMAD R13, R0, R3, R13 ;  /* 0x00000003000d9224 */ /* 0x000fe400078e020d */
[----:B------:R-:W-:Y:S01]  /*5280*/  @!P1 IMAD R8, R9, R10, R8 ;  /* 0x0000000a09089224 */ /* 0x000fe200078e0208 */
[----:B------:R-:W2:Y:S02]  /*5290*/  SYNCS.PHASECHK.TRANS64.TRYWAIT P5, [UR4+0x98], R12 ;  /* 0x0000980cff0075a7 */ /* 0x000ea400080a1104 */
[----:B-12---:R-:W-:Y:S05]  /*52a0*/  @!P5 BRA `(.L_x_97) ;  /* 0x0000004000a0d947 */ /* 0x006fea0003800000 */
.L_x_194:
[----:B-1----:R-:W-:Y:S01]  /*52b0*/  @!P4 IADD3 R3, P0, PT, R38, 0x580, RZ ;  /* 0x000005802603c810 */ /* 0x002fe20007f1e0ff */
[----:B------:R-:W-:Y:S01]  /*52c0*/  VOTEU.ALL UP0, P4 ;  /* 0x0000000000ff7886 */ /* 0x000fe20002000000 */
[----:B------:R-:W-:Y:S01]  /*52d0*/  VOTEU.ALL UP1, P4 ;  /* 0x0000000000ff7886 */ /* 0x000fe20002020000 */
[----:B------:R-:W-:Y:S01]  /*52e0*/  UMOV UR14, 0x0 ;  /* 0x00000000000e7882 */ /* 0x000fe20000000000 */
[----:B------:R-:W-:Y:S01]  /*52f0*/  @!P4 R2UR UR8, R3 ;  /* 0x000000000308c2ca */ /* 0x000fe200000e0000 */
[----:B------:R-:W-:Y:S01]  /*5300*/  @!P4 IMAD.X R0, RZ, RZ, R39, P0 ;  /* 0x000000ffff00c224 */ /* 0x000fe200000e0627 */
[----:B------:R-:W-:Y:S01]  /*5310*/  @!UP0 UIADD3 UR17, UPT, UPT, UR4, 0x78, URZ ;  /* 0x0000007804118890 */ /* 0x000fe2000fffe0ff */
[----:B------:R-:W-:Y:S01]  /*5320*/  ISETP.NE.AND P0, PT, R36, 0x2, PT ;  /* 0x000000022400780c */ /* 0x000fe20003f05270 */
[----:B------:R-:W-:Y:S01]  /*5330*/  @!UP0 UIADD3 UR18, UPT, UPT, UR42, 0x30, URZ ;  /* 0x000000302a128890 */ /* 0x000fe2000fffe0ff */
[----:B------:R-:W-:Y:S01]  /*5340*/  LOP3.LUT R37, R37, 0x1, RZ, 0x3c, !PT ;  /* 0x0000000125257812 */ /* 0x000fe200078e3cff */
[----:B------:R-:W-:Y:S01]  /*5350*/  @!UP0 UIADD3 UR16, UPT, UPT, UR4, 0x3200, URZ ;  /* 0x0000320004108890 */ /* 0x000fe2000fffe0ff */
[----:B------:R-:W-:Y:S01]  /*5360*/  @!P4 R2UR UR7, R0 ;  /* 0x000000000007c2ca */ /* 0x000fe200000e0000 */
[----:B------:R-:W-:Y:S01]  /*5370*/  UMOV UR15, 0x10000000 ;  /* 0x10000000000f7882 */ /* 0x000fe20000000000 */
[----:B------:R-:W-:Y:S01]  /*5380*/  UMOV UR19, UR43 ;  /* 0x0000002b00137c82 */ /* 0x000fe20008000000 */
[----:B------:R-:W-:Y:S01]  /*5390*/  UMOV UR20, UR36 ;  /* 0x0000002400147c82 */ /* 0x000fe20008000000 */
[----:B------:R-:W-:Y:S01]  /*53a0*/  @!UP0 UIADD3 UR10, UPT, UPT, UR42, 0x70, URZ ;  /* 0x000000702a0a8890 */ /* 0x000fe2000fffe0ff */
[----:B------:R-:W-:Y:S01]  /*53b0*/  SEL R3, RZ, 0x1, P0 ;  /* 0x00000001ff037807 */ /* 0x000fe20000000000 */
[----:B------:R-:W-:Y:S01]  /*53c0*/  IMAD.U32 R10, RZ, RZ, UR8 ;  /* 0x00000008ff0a7e24 */ /* 0x000fe2000f8e00ff */
[----:B------:R-:W-:Y:S01]  /*53d0*/  @!UP0 UIADD3 UR8, UPT, UPT, UR4, 0x3a00, URZ ;  /* 0x00003a0004088890 */ /* 0x000fe2000fffe0ff */
[----:B------:R-:W-:Y:S01]  /*53e0*/  IMAD.IADD R20, R8, 0x1, R62 ;  /* 0x0000000108147824 */ /* 0x000fe200078e023e */
[----:B------:R-:W-:Y:S01]  /*53f0*/  VOTEU.ALL UP0, P4 ;  /* 0x0000000000ff7886 */ /* 0x000fe20002000000 */
[----:B------:R-:W-:Y:S01]  /*5400*/  UMOV UR11, UR43 ;  /* 0x0000002b000b7c82 */ /* 0x000fe20008000000 */
[----:B------:R-:W-:Y:S01]  /*5410*/  @!P4 R2UR UR22, R10 ;  /* 0x000000000a16c2ca */ /* 0x000fe200000e0000 */
[----:B------:R-:W-:Y:S01]  /*5420*/  UMOV UR12, UR36 ;  /* 0x00000024000c7c82 */ /* 0x000fe20008000000 */
[----:B------:R-:W-:Y:S01]  /*5430*/  IMAD.U32 R11, RZ, RZ, UR7 ;  /* 0x00000007ff0b7e24 */ /* 0x000fe2000f8e00ff */
[----:B------:R-:W-:Y:S01]  /*5440*/  UMOV UR9, UR17 ;  /* 0x0000001100097c82 */ /* 0x000fe20008000000 */
[----:B------:R-:W-:Y:S01]  /*5450*/  @P3 R2UR UR36, R33 ;  /* 0x00000000212432ca */ /* 0x000fe200000e0000 */
[----:B------:R-:W-:Y:S01]  /*5460*/  IMAD.IADD R21, R13, 0x1, R64 ;  /* 0x000000010d157824 */ /* 0x000fe200078e0240 */
[----:B------:R-:W-:Y:S02]  /*5470*/  LOP3.LUT R34, R34, R3, RZ, 0x3c, !PT ;  /* 0x0000000322227212 */ /* 0x000fe400078e3cff */
[----:B------:R-:W-:Y:S02]  /*5480*/  @!P4 R2UR UR23, R11 ;  /* 0x000000000b17c2ca */ /* 0x000fe400000e0000 */
[----:B------:R-:W-:Y:S11]  /*5490*/  SEL R36, R36, RZ, P0 ;  /* 0x000000ff24247207 */ /* 0x000ff60000000000 */
[----:B------:R2:W-:Y:S01]  /*54a0*/  @!UP1 UTMALDG.3D [UR16], [UR22], desc[UR14] ;  /* 0x00000e10160095b4 */ /* 0x0005e20008011000 */
[----:B------:R2:W-:Y:S01]  /*54b0*/  @!UP0 UTMALDG.3D [UR8], [UR22], desc[UR14] ;  /* 0x00000e08160085b4 */ /* 0x0005e20008011000 */
[----:B------:R2:W-:Y:S01]  /*54c0*/  @!P4 SYNCS.ARRIVE.TRANS64.RED.A0TR RZ, [UR4+0x78], R27 ;  /* 0x0000781bffffc9a7 */ /* 0x0005e20008300404 */
[----:B------:R-:W-:Y:S01]  /*54d0*/  UPLOP3.LUT UP0, UPT, UPT, UPT, UPT, 0x80, 0x8 ;  /* 0x000000000008789c */ /* 0x000fe20003f0f070 */
[----:B------:R-:W-:Y:S01]  /*54e0*/  SYNCS.ARRIVE.TRANS64.RED.A1T0 RZ, [UR5], RZ ;  /* 0x000000ffffff79a7 */ /* 0x000fe20008100405 */
[----:B------:R-:W-:Y:S09]  /*54f0*/  @P3 BRA `(.L_x_98) ;  /* 0xfffffff0002c3947 */ /* 0x000ff2000383ffff */
[----:B------:R-:W-:-:S04]  /*5500*/  SHF.L.U32 R3, R37, 0x1f, RZ ;  /* 0x0000001f25037819 */ /* 0x000fc800000006ff */
[----:B------:R-:W1:Y:S02]  /*5510*/  SYNCS.PHASECHK.TRANS64.TRYWAIT P0, [UR4+0x80], R3 ;  /* 0x00008003ff0075a7 */ /* 0x000e640008001104 */
[----:B-1----:R-:W-:Y:S05]  /*5520*/  @!P0 BRA `(.L_x_99) ;  /* 0x0000004000188947 */ /* 0x002fea0003800000 */
.L_x_196:
[----:B------:R-:W3:Y:S02]  /*5530*/  SYNCS.PHASECHK.TRANS64.TRYWAIT P0, [UR4+0x88], R3 ;  /* 0x00008803ff0075a7 */ /* 0x000ee40008001104 */
[----:B---3--:R-:W-:Y:S05]  /*5540*/  @!P0 BRA `(.L_x_100) ;  /* 0x0000004000288947 */ /* 0x008fea0003800000 */
.L_x_198:
[----:B------:R-:W3:Y:S02]  /*5550*/  SYNCS.PHASECHK.TRANS64.TRYWAIT P0, [UR4+0x90], R3 ;  /* 0x00009003ff0075a7 */ /* 0x000ee40008001104 */
[----:B---3--:R-:W-:Y:S05]  /*5560*/  @!P0 BRA `(.L_x_101) ;  /* 0x0000004000388947 */ /* 0x008fea0003800000 */
.L_x_200:
[----:B-1----:R-:W-:-:S07]  /*5570*/  MOV R0, UR4 ;  /* 0x0000000400007c02 */ /* 0x002fce0008000f00 */
.L_x_102:
[----:B-1----:R-:W-:-:S04]  /*5580*/  SHF.L.U32 R3, R37, 0x1f, RZ ;  /* 0x0000001f25037819 */ /* 0x002fc800000006ff */
[----:B------:R1:W3:Y:S03]  /*5590*/  SYNCS.PHASECHK.TRANS64.TRYWAIT P0, [R0+URZ+0x98], R3 ;  /* 0x00009803000075a7 */ /* 0x0002e600080011ff */
[----:B---3--:R-:W-:Y:S05]  /*55a0*/  @!P0 NANOSLEEP.SYNCS 0x989680 ;  /* 0x009896800000895d */ /* 0x008fea0003900000 */
[----:B------:R-:W3:Y:S02]  /*55b0*/  @!P0 SYNCS.PHASECHK.TRANS64 P0, [R0+URZ+0x98], R3 ;  /* 0x00009803000085a7 */ /* 0x000ee400080010ff */
[----:B--23--:R-:W-:Y:S05]  /*55c0*/  @P0 EXIT ;  /* 0x000000000000094d */ /* 0x00cfea0003800000 */
[----:B------:R-:W-:Y:S05]  /*55d0*/  BRA `(.L_x_102) ;  /* 0xfffffffc00e87947 */ /* 0x000fea000383ffff */
.L_x_87:
[----:B------:R-:W-:-:S06]  /*55e0*/  UISETP.GE.AND UP0, UPT, UR10, 0x4, UPT ;  /* 0x000000040a00788c */ /* 0x000fcc000bf06270 */
[----:B------:R-:W-:-:S13]  /*55f0*/  PLOP3.LUT P0, PT, PT, PT, UP0, 0x80, 0x8 ;  /* 0x000000000008781c */ /* 0x000fda0003f0f008 */
[----:B------:R-:W-:Y:S05]  /*5600*/  @!P0 EXIT ;  /* 0x000000000000894d */ /* 0x000fea0003800000 */
[----:B------:R-:W-:Y:S01]  /*5610*/  BAR.SYNC.DEFER_BLOCKING 0x6, 0xa0 ;  /* 0x0182800000007b1d */ /* 0x000fe20000010000 */
[----:B------:R-:W-:Y:S02]  /*5620*/  IMAD.SHL.U32 R4, R70, 0x200000, RZ ;  /* 0x0020000046047824 */ /* 0x000fe400078e00ff */
[----:B------:R-:W-:Y:S02]  /*5630*/  HFMA2 R75, -RZ, RZ, 0, 5.9604644775390625e-08 ;  /* 0x00000001ff4b7431 */ /* 0x000fe400000001ff */
[C---:B------:R-:W-:Y:S01]  /*5640*/  IMAD.SHL.U32 R69, R76.reuse, 0x10, RZ ;  /* 0x000000104c457824 */ /* 0x040fe200078e00ff */
[----:B------:R-:W-:Y:S01]  /*5650*/  MOV R73, RZ ;  /* 0x000000ff00497202 */ /* 0x000fe20000000f00 */
[----:B------:R-:W-:Y:S01]  /*5660*/  IMAD.U32 R33, R76, 0x10000, RZ ;  /* 0x000100004c217824 */ /* 0x000fe200078e00ff */
[----:B------:R-:W-:Y:S01]  /*5670*/  UMOV UR44, 0x400 ;  /* 0x00000400002c7882 */ /* 0x000fe20000000000 */
[----:B------:R-:W1:Y:S01]  /*5680*/  LDC R67, c[0x0][0x370] ;  /* 0x0000dc00ff437b82 */ /* 0x000e620000000800 */
[----:B------:R-:W-:Y:S01]  /*5690*/  ULEA UR44, UR37, UR44, 0x18 ;  /* 0x0000002c252c7291 */ /* 0x000fe2000f8ec0ff */
[----:B------:R-:W-:Y:S01]  /*56a0*/  LOP3.LUT R4, R4, 0x200000, RZ, 0xc0, !PT ;  /* 0x0020000004047812 */ /* 0x000fe200078ec0ff */
[----:B------:R-:W-:Y:S01]  /*56b0*/  IMAD.SHL.U32 R68, R76, 0x2, RZ ;  /* 0x000000024c447824 */ /* 0x000fe200078e00ff */
[C---:B------:R-:W-:Y:S01]  /*56c0*/  LOP3.LUT R5, R69.reuse, 0x40, RZ, 0xc0, !PT ;  /* 0x0000004045057812 */ /* 0x040fe200078ec0ff */
[----:B------:R-:W-:Y:S01]  /*56d0*/  IMAD.SHL.U32 R3, R70, 0x200, RZ ;  /* 0x0000020046037824 */ /* 0x000fe200078e00ff */
[----:B------:R-:W-:Y:S01]  /*56e0*/  LOP3.LUT R2, R69, 0x5b0, RZ, 0xc0, !PT ;  /* 0x000005b045027812 */ /* 0x000fe200078ec0ff */
[----:B------:R-:W-:Y:S01]  /*56f0*/  UIADD3 UR4, UPT, UPT, UR44, 0x200, URZ ;  /* 0x000002002c047890 */ /* 0x000fe2000fffe0ff */
[----:B------:R-:W2:Y:S01]  /*5700*/  LDC R28, c[0x0][0xb0c] ;  /* 0x0002c300ff1c7b82 */ /* 0x000ea20000000800 */
[----:B------:R-:W-:Y:S01]  /*5710*/  LOP3.LUT R33, R4, 0x400000, R33, 0xf8, !PT ;  /* 0x0040000004217812 */ /* 0x000fe200078ef821 */
[----:B------:R-:W-:Y:S01]  /*5720*/  IMAD.MOV.U32 R30, RZ, RZ, RZ ;  /* 0x000000ffff1e7224 */ /* 0x000fe200078e00ff */
[----:B------:R-:W-:Y:S01]  /*5730*/  LOP3.LUT R68, R5, 0x8, R68, 0xf8, !PT ;  /* 0x0000000805447812 */ /* 0x000fe200078ef844 */
[----:B------:R-:W-:Y:S01]  /*5740*/  IMAD.MOV.U32 R74, RZ, RZ, RZ ;  /* 0x000000ffff4a7224 */ /* 0x000fe200078e00ff */
[----:B------:R-:W-:Y:S01]  /*5750*/  LOP3.LUT R3, R2, 0x200, R3, 0xf8, !PT ;  /* 0x0000020002037812 */ /* 0x000fe200078ef803 */
[----:B------:R-:W-:Y:S01]  /*5760*/  IMAD.MOV.U32 R80, RZ, RZ, RZ ;  /* 0x000000ffff507224 */ /* 0x000fe200078e00ff */
[----:B------:R-:W-:Y:S01]  /*5770*/  LOP3.LUT P0, RZ, R69, 0x40, RZ, 0xc0, !PT ;  /* 0x0000004045ff7812 */ /* 0x000fe2000780c0ff */
[----:B------:R-:W3:Y:S01]  /*5780*/  LDC R65, c[0x0][0xb20] ;  /* 0x0002c800ff417b82 */ /* 0x000ee20000000800 */
[----:B------:R-:W4:Y:S01]  /*5790*/  LDS R0, [UR44+0x160] ;  /* 0x0001602cff007984 */ /* 0x000f220008000800 */
[----:B------:R-:W-:Y:S01]  /*57a0*/  LOP3.LUT R68, R3, R68, RZ, 0xfc, !PT ;  /* 0x0000004403447212 */ /* 0x000fe200078efcff */
[----:B------:R-:W-:Y:S01]  /*57b0*/  IMAD.U32 R71, RZ, RZ, UR4 ;  /* 0x00000004ff477e24 */ /* 0x000fe2000f8e00ff */
[----:B------:R-:W-:Y:S01]  /*57c0*/  LOP3.LUT R76, R76, 0x60, RZ, 0xc0, !PT ;  /* 0x000000604c4c7812 */ /* 0x000fe200078ec0ff */
[----:B------:R-:W1:Y:S03]  /*57d0*/  LDCU.64 UR50, c[0x0][0x348] ;  /* 0x00006900ff3277ac */ /* 0x000e660008000a00 */
[----:B------:R-:W1:Y:S01]  /*57e0*/  LDC R27, c[0x0][0xb30] ;  /* 0x0002cc00ff1b7b82 */ /* 0x000e620000000800 */
[----:B------:R-:W1:Y:S01]  /*57f0*/  LDCU.64 UR38, c[0x0][0x888] ;  /* 0x00011100ff2677ac */ /* 0x000e620008000a00 */
[----:B------:R-:W-:Y:S01]  /*5800*/  UMOV UR45, URZ ;  /* 0x000000ff002d7c82 */ /* 0x000fe20008000000 */
[----:B------:R-:W-:-:S05]  /*5810*/  UMOV UR48, URZ ;  /* 0x000000ff00307c82 */ /* 0x000fca0008000000 */
[----:B------:R-:W1:Y:S08]  /*5820*/  LDC.64 R56, c[0x0][0x888] ;  /* 0x00022200ff387b82 */ /* 0x000e700000000a00 */
[----:B------:R-:W1:Y:S08]  /*5830*/  LDC.64 R60, c[0x0][0xb10] ;  /* 0x0002c400ff3c7b82 */ /* 0x000e700000000a00 */
[----:B------:R-:W1:Y:S08]  /*5840*/  LDC.64 R24, c[0x0][0xb18] ;  /* 0x0002c600ff187b82 */ /* 0x000e700000000a00 */
[----:B------:R-:W1:Y:S01]  /*5850*/  LDC.64 R22, c[0x0][0xb28] ;  /* 0x0002ca00ff167b82 */ /* 0x000e620000000a00 */
[----:B----4-:R-:W-:Y:S01]  /*5860*/  IMAD.IADD R33, R0, 0x1, R33 ;  /* 0x0000000100217824 */ /* 0x010fe200078e0221 */
[----:B------:R-:W-:-:S06]  /*5870*/  P2R R0, PR, RZ, 0x1 ;  /* 0x00000001ff007803 */ /* 0x000fcc0000000000 */
[----:B------:R-:W4:Y:S08]  /*5880*/  LDC.64 R58, c[0x0][0x890] ;  /* 0x00022400ff3a7b82 */ /* 0x000f300000000a00 */
[----:B------:R-:W1:Y:S08]  /*5890*/  LDC.64 R54, c[0x0][0x8b0] ;  /* 0x00022c00ff367b82 */ /* 0x000e700000000a00 */
[----:B------:R-:W1:Y:S08]  /*58a0*/  LDC.64 R52, c[0x0][0x8a8] ;  /* 0x00022a00ff347b82 */ /* 0x000e700000000a00 */
[----:B--23--:R-:W1:Y:S02]  /*58b0*/  LDC R66, c[0x0][0x374] ;  /* 0x0000dd00ff427b82 */ /* 0x00ce640000000800 */
.L_x_146:
[C---:B------:R-:W-:Y:S02]  /*58c0*/  LEA R0, R80.reuse, UR44, 0x3 ;  /* 0x0000002c50007c11 */ /* 0x040fe4000f8e18ff */
[----:B------:R-:W-:Y:S02]  /*58d0*/  SHF.L.U32 R3, R73, 0x1f, RZ ;  /* 0x0000001f49037819 */ /* 0x000fe400000006ff */
[----:B------:R-:W-:Y:S02]  /*58e0*/  LEA R16, R80, UR44, 0x4 ;  /* 0x0000002c50107c11 */ /* 0x000fe4000f8e20ff */
[----:B--2---:R-:W2:Y:S02]  /*58f0*/  SYNCS.PHASECHK.TRANS64.TRYWAIT P0, [R0+URZ+0xb0], R3 ;  /* 0x0000b003000075a7 */ /* 0x004ea400080011ff */
[----:B--2---:R-:W-:Y:S05]  /*5900*/  @!P0 BRA `(.L_x_103) ;  /* 0x0000003c00688947 */ /* 0x004fea0003800000 */
.L_x_201:
[----:B------:R-:W3:Y:S01]  /*5910*/  LDC.64 R12, c[0x0][0xb10] ;  /* 0x0002c400ff0c7b82 */ /* 0x000ee20000000a00 */
[----:B------:R-:W4:Y:S01]  /*5920*/  LDS.128 R16, [R16+0x140] ;  /* 0x0001400010107984 */ /* 0x000f220000000c00 */
[----:B-1----:R-:W-:Y:S01]  /*5930*/  ISETP.NE.AND P1, PT, R27, 0x1, PT ;  /* 0x000000011b00780c */ /* 0x002fe20003f25270 */
[----:B--2---:R-:W-:Y:S01]  /*5940*/  VIADD R0, R0, 0xc0 ;  /* 0x000000c000007836 */ /* 0x004fe20000000000 */
[----:B------:R-:W-:Y:S04]  /*5950*/  ISETP.GE.AND P0, PT, R26, 0x1, PT ;  /* 0x000000011a00780c */ /* 0x000fe80003f06270 */
[----:B------:R-:W1:Y:S01]  /*5960*/  LDC.64 R10, c[0x0][0xb18] ;  /* 0x0002c600ff0a7b82 */ /* 0x000e620000000a00 */
[----:B------:R-:W-:Y:S01]  /*5970*/  PRMT R0, RZ, 0x654, R0 ;  /* 0x00000654ff007816 */ /* 0x000fe20000000000 */
[----:B------:R-:W-:Y:S01]  /*5980*/  @!PT LDS RZ, [RZ] ;  /* 0x00000000fffff984 */ /* 0x000fe20000000800 */
[----:B------:R-:W-:Y:S01]  /*5990*/  @!PT LDS RZ, [RZ] ;  /* 0x00000000fffff984 */ /* 0x000fe20000000800 */
[----:B------:R-:W-:Y:S01]  /*59a0*/  @!PT LDS RZ, [RZ] ;  /* 0x00000000fffff984 */ /* 0x000fe20000000800 */
[----:B------:R-:W-:Y:S01]  /*59b0*/  @!PT LDS RZ, [RZ] ;  /* 0x00000000fffff984 */ /* 0x000fe20000000800 */
[----:B------:R2:W-:Y:S06]  /*59c0*/  MEMBAR.ALL.CTA ;  /* 0x0000000000007992 */ /* 0x0005ec0000008000 */
[----:B--2---:R-:W2:Y:S01]  /*59d0*/  FENCE.VIEW.ASYNC.S ;  /* 0x00000000000073c6 */ /* 0x004ea20000000000 */
[----:B------:R-:W1:Y:S08]  /*59e0*/  @!P1 LDC R14, c[0x0][0xb20] ;  /* 0x0002c800ff0e9b82 */ /* 0x000e700000000800 */
[----:B------:R-:W1:Y:S01]  /*59f0*/  @!P1 LDC R9, c[0x0][0xb0c] ;  /* 0x0002c300ff099b82 */ /* 0x000e620000000800 */
[----:B--2---:R2:W-:Y:S01]  /*5a00*/  SYNCS.ARRIVE.TRANS64.RED.A1T0 RZ, [R0+URZ], RZ ;  /* 0x000000ff00ff79a7 */ /* 0x0045e200081004ff */
[----:B----4-:R-:W-:Y:S04]  /*5a10*/  LOP3.LUT P4, RZ, R18, 0x1, RZ, 0xc0, !PT ;  /* 0x0000000112ff7812 */ /* 0x010fe8000788c0ff */
[----:B------:R-:W-:Y:S09]  /*5a20*/  P2R R77, PR, RZ, 0x10 ;  /* 0x00000010ff4d7803 */ /* 0x000ff20000000000 */
[----:B------:R-:W-:Y:S02]  /*5a30*/  @P4 MOV R31, R16 ;  /* 0x00000010001f4202 */ /* 0x000fe40000000f00 */
[----:B------:R-:W-:Y:S01]  /*5a40*/  @P4 LOP3.LUT R29, R17, 0xffff, RZ, 0xc0, !PT ;  /* 0x0000ffff111d4812 */ /* 0x000fe200078ec0ff */
[----:B--23--:R-:W-:Y:S06]  /*5a50*/  @!P0 BRA `(.L_x_104) ;  /* 0x0000000000a48947 */ /* 0x00cfec0003800000 */
[----:B------:R-:W-:Y:S01]  /*5a60*/  IMAD.HI.U32 R36, R66, R25, RZ ;  /* 0x0000001942247227 */ /* 0x000fe200078e00ff */
[----:B------:R-:W-:Y:S02]  /*5a70*/  ISETP.NE.AND P0, PT, R24, 0x1, PT ;  /* 0x000000011800780c */ /* 0x000fe40003f05270 */
[----:B------:R-:W-:Y:S01]  /*5a80*/  ISETP.NE.AND P2, PT, R26, 0x1, PT ;  /* 0x000000011a00780c */ /* 0x000fe20003f45270 */
[-C--:B------:R-:W-:Y:S01]  /*5a90*/  IMAD.HI.U32 R34, R67, R60.reuse, RZ ;  /* 0x0000003c43227227 */ /* 0x080fe200078e00ff */
[----:B------:R-:W-:Y:S02]  /*5aa0*/  SHF.R.U32.HI R37, RZ, R65, R36 ;  /* 0x00000041ff257219 */ /* 0x000fe40000011624 */
[----:B------:R-:W-:Y:S01]  /*5ab0*/  ISETP.NE.AND P3, PT, R28, 0x1, PT ;  /* 0x000000011c00780c */ /* 0x000fe20003f65270 */
[----:B------:R-:W-:Y:S01]  /*5ac0*/  IMAD.HI.U32 R40, R29, R25, RZ ;  /* 0x000000191d287227 */ /* 0x000fe200078e00ff */
[----:B------:R-:W-:Y:S02]  /*5ad0*/  SHF.R.U32.HI R34, RZ, R61, R34 ;  /* 0x0000003dff227219 */ /* 0x000fe40000011622 */
[----:B------:R-:W-:Y:S01]  /*5ae0*/  SEL R3, R66, R37, !P0 ;  /* 0x0000002542037207 */ /* 0x000fe20004000000 */
[----:B------:R-:W-:Y:S01]  /*5af0*/  IMAD.HI.U32 R38, R31, R60, RZ ;  /* 0x0000003c1f267227 */ /* 0x000fe200078e00ff */
[----:B------:R-:W-:Y:S03]  /*5b00*/  SEL R7, R67, R34, !P3 ;  /* 0x0000002243077207 */ /* 0x000fe60005800000 */
[-C--:B------:R-:W-:Y:S01]  /*5b10*/  IMAD.HI.U32 R34, R3, R22.reuse, RZ ;  /* 0x0000001603227227 */ /* 0x080fe200078e00ff */
[----:B------:R-:W-:Y:S03]  /*5b20*/  SHF.R.U32.HI R38, RZ, R61, R38 ;  /* 0x0000003dff267219 */ /* 0x000fe60000011626 */
[----:B------:R-:W-:Y:S01]  /*5b30*/  IMAD.HI.U32 R36, R7, R22, RZ ;  /* 0x0000001607247227 */ /* 0x000fe200078e00ff */
[----:B------:R-:W-:Y:S02]  /*5b40*/  @P2 SHF.R.U32.HI R3, RZ, R23, R34 ;  /* 0x00000017ff032219 */ /* 0x000fe40000011622 */
[----:B------:R-:W-:Y:S02]  /*5b50*/  SHF.R.U32.HI R34, RZ, R65, R40 ;  /* 0x00000041ff227219 */ /* 0x000fe40000011628 */
[----:B------:R-:W-:Y:S01]  /*5b60*/  @P2 SHF.R.U32.HI R7, RZ, R23, R36 ;  /* 0x00000017ff072219 */ /* 0x000fe20000011624 */
[C---:B------:R-:W-:Y:S01]  /*5b70*/  IMAD R2, R26.reuse, R3, RZ ;  /* 0x000000031a027224 */ /* 0x040fe200078e02ff */
[----:B------:R-:W-:Y:S02]  /*5b80*/  SEL R5, R29, R34, !P0 ;  /* 0x000000221d057207 */ /* 0x000fe40004000000 */
[----:B------:R-:W-:Y:S01]  /*5b90*/  SEL R3, R31, R38, !P3 ;  /* 0x000000261f037207 */ /* 0x000fe20005800000 */
[----:B------:R-:W-:Y:S01]  /*5ba0*/  IMAD R4, R26, R7, RZ ;  /* 0x000000071a047224 */ /* 0x000fe200078e02ff */
[C---:B------:R-:W-:Y:S01]  /*5bb0*/  ISETP.GE.AND P0, PT, R5.reuse, R2, PT ;  /* 0x000000020500720c */ /* 0x040fe20003f06270 */
[----:B------:R-:W-:Y:S03]  /*5bc0*/  IMAD.HI.U32 R6, R5, R22, RZ ;  /* 0x0000001605067227 */ /* 0x000fe600078e00ff */
[----:B------:R-:W-:Y:S01]  /*5bd0*/  ISETP.GE.OR P0, PT, R3, R4, P0 ;  /* 0x000000040300720c */ /* 0x000fe20000706670 */
[----:B------:R-:W-:Y:S01]  /*5be0*/  IMAD.MOV R4, RZ, RZ, -R3 ;  /* 0x000000ffff047224 */ /* 0x000fe200078e0a03 */
[-C--:B------:R-:W-:Y:S03]  /*5bf0*/  SHF.R.U32.HI R6, RZ, R23.reuse, R6 ;  /* 0x00000017ff067219 */ /* 0x080fe60000011606 */
[----:B------:R-:W-:Y:S01]  /*5c00*/  IMAD R31, R28, R4, R31 ;  /* 0x000000041c1f7224 */ /* 0x000fe200078e021f */
[----:B------:R-:W-:Y:S05]  /*5c10*/  SEL R15, R5, R6, !P2 ;  /* 0x00000006050f7207 */ /* 0x000fea0005000000 */
[----:B------:R-:W-:Y:S02]  /*5c20*/  IMAD.MOV R6, RZ, RZ, -R15 ;  /* 0x000000ffff067224 */ /* 0x000fe400078e0a0f */
[C---:B------:R-:W-:Y:S04]  /*5c30*/  @!P0 IMAD.HI.U32 R2, R3.reuse, R22, RZ ;  /* 0x0000001603028227 */ /* 0x040fe800078e00ff */
[----:B------:R-:W-:Y:S01]  /*5c40*/  IMAD R6, R26, R6, R5 ;  /* 0x000000061a067224 */ /* 0x000fe200078e0205 */
[----:B------:R-:W-:Y:S04]  /*5c50*/  @!P0 SHF.R.U32.HI R2, RZ, R23, R2 ;  /* 0x00000017ff028219 */ /* 0x000fe80000011602 */
[----:B------:R-:W-:Y:S02]  /*5c60*/  @!P0 SEL R0, R3, R2, !P2 ;  /* 0x0000000203008207 */ /* 0x000fe40005000000 */
[----:B------:R-:W-:Y:S02]  /*5c70*/  IADD3 R2, PT, PT, -R5, RZ, RZ ;  /* 0x000000ff05027210 */ /* 0x000fe40007ffe1ff */
[----:B------:R-:W-:Y:S01]  /*5c80*/  @!P0 IADD3 R8, PT, PT, R15, -R0, RZ ;  /* 0x800000000f088210 */ /* 0x000fe20007ffe0ff */
[----:B------:R-:W-:Y:S02]  /*5c90*/  @!P0 IMAD R0, R7, R6, R0 ;  /* 0x0000000607008224 */ /* 0x000fe400078e0200 */
[----:B------:R-:W-:Y:S02]  /*5ca0*/  IMAD R29, R24, R2, R29 ;  /* 0x00000002181d7224 */ /* 0x000fe400078e021d */
[----:B------:R-:W-:Y:S02]  /*5cb0*/  @!P0 IMAD R5, R8, R26, R3 ;  /* 0x0000001a08058224 */ /* 0x000fe400078e0203 */
[----:B------:R-:W-:Y:S04]  /*5cc0*/  @!P0 IMAD.MOV.U32 R3, RZ, RZ, R0 ;  /* 0x000000ffff038224 */ /* 0x000fe800078e0000 */
[----:B------:R-:W-:Y:S02]  /*5cd0*/  IMAD R31, R3, R28, R31 ;  /* 0x0000001c031f7224 */ /* 0x000fe400078e021f */
[----:B------:R-:W-:Y:S07]  /*5ce0*/  IMAD R29, R5, R24, R29 ;  /* 0x00000018051d7224 */ /* 0x000fee00078e021d */
.L_x_104:
[----:B-1----:R-:W-:Y:S01]  /*5cf0*/  @!P1 ISETP.NE.AND P0, PT, R10, 0x1, PT ;  /* 0x000000010a00980c */ /* 0x002fe20003f05270 */
[----:B------:R-:W-:Y:S01]  /*5d00*/  @!P1 IMAD.HI.U32 R3, R29, R11, RZ ;  /* 0x0000000b1d039227 */ /* 0x000fe200078e00ff */
[----:B------:R-:W-:Y:S01]  /*5d10*/  R2UR UR42, R21 ;  /* 0x00000000152a72ca */ /* 0x000fe200000e0000 */
[----:B------:R-:W-:Y:S01]  /*5d20*/  BSSY.RECONVERGENT B6, `(.L_x_105) ;  /* 0x0000031000067945 */ /* 0x000fe20003800200 */
[----:B------:R-:W-:Y:S01]  /*5d30*/  R2UR UR41, R20 ;  /* 0x00000000142972ca */ /* 0x000fe200000e0000 */
[----:B------:R-:W-:Y:S01]  /*5d40*/  @!P1 IMAD.HI.U32 R0, R31, R12, RZ ;  /* 0x0000000c1f009227 */ /* 0x000fe200078e00ff */
[----:B------:R-:W-:Y:S02]  /*5d50*/  @!P1 SHF.R.U32.HI R2, RZ, R14, R3 ;  /* 0x0000000eff029219 */ /* 0x000fe40000011603 */
[----:B------:R-:W-:Y:S01]  /*5d60*/  @!P1 ISETP.NE.AND P2, PT, R9, 0x1, PT ;  /* 0x000000010900980c */ /* 0x000fe20003f45270 */
[----:B------:R-:W-:Y:S01]  /*5d70*/  VIADD R80, R80, 0x1 ;  /* 0x0000000150507836 */ /* 0x000fe20000000000 */
[----:B------:R-:W-:Y:S02]  /*5d80*/  @!P1 SEL R2, R29, R2, !P0 ;  /* 0x000000021d029207 */ /* 0x000fe40004000000 */
[----:B------:R-:W-:Y:S02]  /*5d90*/  @!P1 SHF.R.U32.HI R0, RZ, R13, R0 ;  /* 0x0000000dff009219 */ /* 0x000fe40000011600 */
[----:B------:R-:W-:Y:S01]  /*5da0*/  LOP3.LUT P0, RZ, R71, 0x90, RZ, 0xc0, !PT ;  /* 0x0000009047ff7812 */ /* 0x000fe2000780c0ff */
[----:B------:R-:W-:Y:S01]  /*5db0*/  USHF.L.U32 UR42, UR42, 0x6, URZ ;  /* 0x000000062a2a7899 */ /* 0x000fe200080006ff */
[----:B------:R-:W-:Y:S01]  /*5dc0*/  @!P1 SEL R3, R31, R0, !P2 ;  /* 0x000000001f039207 */ /* 0x000fe20005000000 */
[----:B------:R-:W-:Y:S01]  /*5dd0*/  USHF.L.U32 UR41, UR41, 0x7, URZ ;  /* 0x0000000729297899 */ /* 0x000fe200080006ff */
[----:B------:R-:W-:Y:S03]  /*5de0*/  @P4 SHF.R.U32.HI R72, RZ, 0x10, R17 ;  /* 0x00000010ff484819 */ /* 0x000fe60000011611 */
[----:B------:R-:W-:Y:S02]  /*5df0*/  @!P1 IMAD.IADD R0, R2, 0x1, -R3 ;  /* 0x0000000102009824 */ /* 0x000fe400078e0a03 */
[----:B------:R-:W-:Y:S02]  /*5e00*/  @!P1 IMAD.IADD R2, R3, 0x1, -R2 ;  /* 0x0000000103029824 */ /* 0x000fe400078e0a02 */
[----:B------:R-:W-:Y:S02]  /*5e10*/  @!P1 IMAD R31, R0, R9, R31 ;  /* 0x00000009001f9224 */ /* 0x000fe400078e021f */
[----:B------:R-:W-:Y:S01]  /*5e20*/  @!P1 IMAD R29, R2, R10, R29 ;  /* 0x0000000a021d9224 */ /* 0x000fe200078e021d */
[----:B------:R-:W-:Y:S06]  /*5e30*/  @!P0 BRA `(.L_x_106) ;  /* 0x00000000007c8947 */ /* 0x000fec0003800000 */
[----:B------:R-:W1:Y:S01]  /*5e40*/  LDCU.64 UR8, c[0x4][0x80] ;  /* 0x01001000ff0877ac */ /* 0x000e620008000a00 */
[----:B------:R-:W-:Y:S01]  /*5e50*/  MOV R2, 0x0 ;  /* 0x0000000000027802 */ /* 0x000fe20000000f00 */
[----:B------:R-:W-:Y:S02]  /*5e60*/  HFMA2 R12, -RZ, RZ, 0, 5.9604644775390625e-08 ;  /* 0x00000001ff0c7431 */ /* 0x000fe400000001ff */
[----:B------:R-:W-:Y:S01]  /*5e70*/  IMAD.MOV.U32 R8, RZ, RZ, 0x70 ;  /* 0x00000070ff087424 */ /* 0x000fe200078e00ff */
[----:B------:R2:W3:Y:S01]  /*5e80*/  LDC.64 R14, c[0x4][R2] ;  /* 0x01000000020e7b82 */ /* 0x0004e20000000a00 */
[----:B------:R-:W4:Y:S01]  /*5e90*/  LDCU.64 UR6, c[0x4][0x88] ;  /* 0x01001100ff0677ac */ /* 0x000f220008000a00 */
[----:B------:R-:W-:Y:S01]  /*5ea0*/  IMAD.MOV.U32 R13, RZ, RZ, RZ ;  /* 0x000000ffff0d7224 */ /* 0x000fe200078e00ff */
[----:B------:R-:W2:Y:S01]  /*5eb0*/  LDCU.64 UR4, c[0x4][0x8] ;  /* 0x01000100ff0477ac */ /* 0x000ea20008000a00 */
[----:B-1----:R-:W-:Y:S01]  /*5ec0*/  MOV R5, UR9 ;  /* 0x0000000900057c02 */ /* 0x002fe20008000f00 */
[----:B------:R-:W-:Y:S01]  /*5ed0*/  IMAD.U32 R4, RZ, RZ, UR8 ;  /* 0x00000008ff047e24 */ /* 0x000fe2000f8e00ff */
[----:B----4-:R-:W-:Y:S01]  /*5ee0*/  MOV R7, UR7 ;  /* 0x0000000700077c02 */ /* 0x010fe20008000f00 */
[----:B------:R-:W-:Y:S01]  /*5ef0*/  IMAD.U32 R6, RZ, RZ, UR6 ;  /* 0x00000006ff067e24 */ /* 0x000fe2000f8e00ff */
[----:B--2---:R-:W-:Y:S01]  /*5f00*/  MOV R11, UR5 ;  /* 0x00000005000b7c02 */ /* 0x004fe20008000f00 */
[----:B------:R-:W-:Y:S02]  /*5f10*/  IMAD.U32 R10, RZ, RZ, UR4 ;  /* 0x00000004ff0a7e24 */ /* 0x000fe4000f8e00ff */
[----:B------:R-:W-:Y:S07]  /*5f20*/  LEPC R20, `(.L_x_107) ;  /* 0x000000001014794e */ /* 0x000fee0000000000 */
[----:B---3-5:R-:W-:Y:S05]  /*5f30*/  CALL.ABS.NOINC R14 ;  /* 0x000000000e007343 */ /* 0x028fea0003c00000 */
.L_x_107:
[----:B------:R-:W1:Y:S01]  /*5f40*/  LDCU.64 UR8, c[0x4][0x80] ;  /* 0x01001000ff0877ac */ /* 0x000e620008000a00 */
[----:B------:R-:W2:Y:S01]  /*5f50*/  LDC.64 R2, c[0x4][R2] ;  /* 0x0100000002027b82 */ /* 0x000ea20000000a00 */
[----:B------:R-:W-:Y:S02]  /*5f60*/  HFMA2 R12, -RZ, RZ, 0, 5.9604644775390625e-08 ;  /* 0x00000001ff0c7431 */ /* 0x000fe400000001ff */
[----:B------:R-:W-:Y:S02]  /*5f70*/  IMAD.MOV.U32 R8, RZ, RZ, 0x70 ;  /* 0x00000070ff087424 */ /* 0x000fe400078e00ff */
[----:B------:R-:W-:Y:S01]  /*5f80*/  IMAD.MOV.U32 R13, RZ, RZ, RZ ;  /* 0x000000ffff0d7224 */ /* 0x000fe200078e00ff */
[----:B------:R-:W3:Y:S01]  /*5f90*/  LDCU.64 UR6, c[0x4][0x88] ;  /* 0x01001100ff0677ac */ /* 0x000ee20008000a00 */
[----:B------:R-:W4:Y:S01]  /*5fa0*/  LDCU.64 UR4, c[0x4][0x8] ;  /* 0x01000100ff0477ac */ /* 0x000f220008000a00 */
[----:B-1----:R-:W-:Y:S02]  /*5fb0*/  MOV R4, UR8 ;  /* 0x0000000800047c02 */ /* 0x002fe40008000f00 */
[----:B------:R-:W-:Y:S02]  /*5fc0*/  MOV R5, UR9 ;  /* 0x0000000900057c02 */ /* 0x000fe40008000f00 */
[----:B---3--:R-:W-:Y:S01]  /*5fd0*/  MOV R7, UR7 ;  /* 0x0000000700077c02 */ /* 0x008fe20008000f00 */
[----:B------:R-:W-:Y:S01]  /*5fe0*/  IMAD.U32 R6, RZ, RZ, UR6 ;  /* 0x00000006ff067e24 */ /* 0x000fe2000f8e00ff */
[----:B----4-:R-:W-:Y:S01]  /*5ff0*/  MOV R11, UR5 ;  /* 0x00000005000b7c02 */ /* 0x010fe20008000f00 */
[----:B------:R-:W-:Y:S02]  /*6000*/  IMAD.U32 R10, RZ, RZ, UR4 ;  /* 0x00000004ff0a7e24 */ /* 0x000fe4000f8e00ff */
[----:B------:R-:W-:Y:S07]  /*6010*/  LEPC R20, `(.L_x_106) ;  /* 0x000000001014794e */ /* 0x000fee0000000000 */
[----:B--2---:R-:W-:Y:S05]  /*6020*/  CALL.ABS.NOINC R2 ;  /* 0x0000000002007343 */ /* 0x004fea0003c00000 */
.L_x_106:
[----:B------:R-:W-:Y:S05]  /*6030*/  BSYNC.RECONVERGENT B6 ;  /* 0x0000000000067941 */ /* 0x000fea0003800200 */
.L_x_105:
[C---:B------:R-:W-:Y:S02]  /*6040*/  ISETP.NE.U32.AND P3, PT, R58.reuse, RZ, PT ;  /* 0x000000ff3a00720c */ /* 0x040fe40003f65070 */
[----:B------:R-:W-:Y:S02]  /*6050*/  ISETP.NE.U32.AND P0, PT, RZ, UR38, PT ;  /* 0x00000026ff007c0c */ /* 0x000fe4000bf05070 */
[C---:B------:R-:W-:Y:S02]  /*6060*/  ISETP.NE.AND.EX P3, PT, R59.reuse, RZ, PT, P3 ;  /* 0x000000ff3b00720c */ /* 0x040fe40003f65330 */
[----:B------:R-:W-:Y:S02]  /*6070*/  ISETP.NE.U32.AND P4, PT, R58, RZ, PT ;  /* 0x000000ff3a00720c */ /* 0x000fe40003f85070 */
[----:B------:R-:W-:Y:S02]  /*6080*/  ISETP.NE.AND.EX P0, PT, RZ, UR39, PT, P0 ;  /* 0x00000027ff007c0c */ /* 0x000fe4000bf05300 */
[----:B------:R-:W-:Y:S02]  /*6090*/  ISETP.NE.U32.AND P2, PT, R54, RZ, PT ;  /* 0x000000ff3600720c */ /* 0x000fe40003f45070 */
[----:B------:R-:W-:Y:S02]  /*60a0*/  ISETP.NE.U32.AND P1, PT, RZ, UR38, PT ;  /* 0x00000026ff007c0c */ /* 0x000fe4000bf25070 */
[----:B------:R-:W-:Y:S03]  /*60b0*/  ISETP.NE.AND.EX P4, PT, R59, RZ, P0, P4 ;  /* 0x000000ff3b00720c */ /* 0x000fe60000785340 */
[----:B------:R-:W-:Y:S10]  /*60c0*/  @!P3 BRA `(.L_x_108) ;  /* 0x00000000002cb947 */ /* 0x000ff40003800000 */
[----:B------:R-:W-:Y:S01]  /*60d0*/  ISETP.NE.U32.AND P0, PT, R56, RZ, PT ;  /* 0x000000ff3800720c */ /* 0x000fe20003f05070 */
[----:B------:R-:W-:Y:S03]  /*60e0*/  IMAD.MOV.U32 R63, RZ, RZ, 0x1 ;  /* 0x00000001ff3f7424 */ /* 0x000fe600078e00ff */
[----:B------:R-:W-:Y:S11]  /*60f0*/  ISETP.NE.AND.EX P0, PT, R57, RZ, PT, P0 ;  /* 0x000000ff3900720c */ /* 0x000ff60003f05300 */
[----:B------:R-:W-:Y:S02]  /*6100*/  @!UPT UIADD3 URZ, UPT, UPT, URZ, URZ, URZ ;  /* 0x000000fffffff290 */ /* 0x000fe4000fffe0ff */
[----:B------:R-:W1:Y:S01]  /*6110*/  @P0 LDC.64 R2, c[0x0][0x888] ;  /* 0x00022200ff020b82 */ /* 0x000e620000000a00 */
[----:B------:R-:W-:Y:S04]  /*6120*/  @P0 IMAD R0, R58, UR36, RZ ;  /* 0x000000243a000c24 */ /* 0x000fe8000f8e02ff */
[----:B-1----:R-:W-:Y:S04]  /*6130*/  @P0 IMAD.WIDE R2, R0, 0x4, R2 ;  /* 0x0000000400020825 */ /* 0x002fe800078e0202 */
[----:B------:R-:W-:Y:S01]  /*6140*/  HFMA2 R0, -RZ, RZ, 0, 5.9604644775390625e-08 ;  /* 0x00000001ff007431 */ /* 0x000fe200000001ff */
[----:B-----5:R1:W5:Y:S04]  /*6150*/  @P0 LDG.E R35, desc[UR46][R2.64] ;  /* 0x0000002e02230981 */ /* 0x020368000c1e1900 */
[----:B------:R-:W-:Y:S01]  /*6160*/  @!P0 PRMT R63, R0, 0x7610, R63 ;  /* 0x00007610003f8816 */ /* 0x000fe2000000003f */
[----:B-1----:R-:W2:Y:S06]  /*6170*/  @!P0 LDC R35, c[0x0][0x880] ;  /* 0x00022000ff238b82 */ /* 0x002eac0000000800 */
.L_x_108:
[----:B------:R-:W-:Y:S02]  /*6180*/  ISETP.NE.AND.EX P2, PT, R55, RZ, PT, P2 ;  /* 0x000000ff3700720c */ /* 0x000fe40003f45320 */
[----:B------:R-:W-:Y:S02]  /*6190*/  PLOP3.LUT P0, PT, PT, PT, PT, 0x8, 0x80 ;  /* 0x000000000080781c */ /* 0x000fe40003f0e170 */
[----:B------:R-:W-:Y:S02]  /*61a0*/  ISETP.NE.AND.EX P1, PT, RZ, UR39, PT, P1 ;  /* 0x00000027ff007c0c */ /* 0x000fe4000bf25310 */
[----:B------:R-:W-:Y:S07]  /*61b0*/  @!P4 PLOP3.LUT P0, PT, P3, PT, PT, 0x80, 0x8 ;  /* 0x000000000008c81c */ /* 0x000fee0001f0f070 */
[----:B------:R-:W-:Y:S06]  /*61c0*/  @!P2 BRA `(.L_x_109) ;  /* 0x000000000020a947 */ /* 0x000fec0003800000 */
[----:B------:R-:W-:Y:S04]  /*61d0*/  ISETP.NE.U32.AND P2, PT, R52, RZ, PT ;  /* 0x000000ff3400720c */ /* 0x000fe80003f45070 */
[----:B------:R-:W-:Y:S11]  /*61e0*/  ISETP.NE.AND.EX P2, PT, R53, RZ, PT, P2 ;  /* 0x000000ff3500720c */ /* 0x000ff60003f45320 */
[----:B------:R-:W-:Y:S02]  /*61f0*/  @!UPT UIADD3 URZ, UPT, UPT, URZ, URZ, URZ ;  /* 0x000000fffffff290 */ /* 0x000fe4000fffe0ff */
[----:B------:R-:W1:Y:S01]  /*6200*/  @P2 LDC.64 R2, c[0x0][0x8a8] ;  /* 0x00022a00ff022b82 */ /* 0x000e620000000a00 */
[----:B------:R-:W-:Y:S04]  /*6210*/  @P2 IMAD R0, R54, UR36, RZ ;  /* 0x0000002436002c24 */ /* 0x000fe8000f8e02ff */
[----:B-1----:R-:W-:Y:S05]  /*6220*/  @P2 IMAD.WIDE R2, R0, 0x4, R2 ;  /* 0x0000000400022825 */ /* 0x002fea00078e0202 */
[----:B-----5:R1:W5:Y:S02]  /*6230*/  @P2 LDG.E R32, desc[UR46][R2.64] ;  /* 0x0000002e02202981 */ /* 0x020364000c1e1900 */
[----:B-1----:R-:W3:Y:S02]  /*6240*/  @!P2 LDC R32, c[0x0][0x8a0] ;  /* 0x00022800ff20ab82 */ /* 0x002ee40000000800 */
.L_x_109:
[----:B--2--5:R-:W-:Y:S01]  /*6250*/  FSETP.NEU.AND P2, PT, R35, RZ, PT ;  /* 0x000000ff2300720b */ /* 0x024fe20003f4d000 */
[----:B------:R-:W-:Y:S01]  /*6260*/  IMAD.SHL.U32 R81, R68, 0x2, RZ ;  /* 0x0000000244517824 */ /* 0x000fe200078e00ff */
[----:B------:R-:W-:Y:S01]  /*6270*/  SEL R5, RZ, 0xffffffff, P1 ;  /* 0xffffffffff057807 */ /* 0x000fe20000800000 */
[----:B------:R-:W-:Y:S01]  /*6280*/  BSSY B1, `(.L_x_110) ;  /* 0x0000033000017945 */ /* 0x000fe20003800000 */
[----:B------:R-:W-:Y:S01]  /*6290*/  @!P4 LOP3.LUT P1, RZ, R63, 0xff, RZ, 0xc0, !PT ;  /* 0x000000ff3fffc812 */ /* 0x000fe2000782c0ff */
[----:B------:R-:W-:Y:S01]  /*62a0*/  IMAD.MOV.U32 R39, RZ, RZ, 0x1 ;  /* 0x00000001ff277424 */ /* 0x000fe200078e00ff */
[----:B------:R-:W-:Y:S01]  /*62b0*/  @!P4 SEL R0, RZ, 0xffffffff, P2 ;  /* 0xffffffffff00c807 */ /* 0x000fe20001000000 */
[C---:B------:R-:W-:Y:S01]  /*62c0*/  IMAD R34, R30.reuse, 0x40, R33 ;  /* 0x000000401e227824 */ /* 0x040fe200078e0221 */
[----:B------:R-:W-:Y:S01]  /*62d0*/  LOP3.LUT R75, R75, 0x1, RZ, 0x3c, !PT ;  /* 0x000000014b4b7812 */ /* 0x000fe200078e3cff */
[----:B------:R-:W-:Y:S01]  /*62e0*/  IMAD.MOV.U32 R38, RZ, RZ, RZ ;  /* 0x000000ffff267224 */ /* 0x000fe200078e00ff */
[----:B------:R-:W-:Y:S02]  /*62f0*/  @P0 SEL R0, R5, R0, !P1 ;  /* 0x0000000005000207 */ /* 0x000fe40004800000 */
[----:B------:R-:W-:Y:S02]  /*6300*/  CS2R R50, SRZ ;  /* 0x0000000000327805 */ /* 0x000fe4000001ff00 */
[----:B------:R-:W-:Y:S02]  /*6310*/  LEA R78, R30, UR44, 0x3 ;  /* 0x0000002c1e4e7c11 */ /* 0x000fe4000f8e18ff */
[----:B------:R-:W-:Y:S02]  /*6320*/  CS2R R48, SRZ ;  /* 0x0000000000307805 */ /* 0x000fe4000001ff00 */
[----:B------:R-:W-:Y:S02]  /*6330*/  @!P4 LOP3.LUT R0, R0, 0x1, RZ, 0xc0, !PT ;  /* 0x000000010000c812 */ /* 0x000fe400078ec0ff */
[----:B------:R-:W-:Y:S02]  /*6340*/  CS2R R42, SRZ ;  /* 0x00000000002a7805 */ /* 0x000fe4000001ff00 */
[----:B------:R-:W-:Y:S02]  /*6350*/  SHF.L.U32 R3, R74, 0x1f, RZ ;  /* 0x0000001f4a037819 */ /* 0x000fe400000006ff */
[----:B------:R-:W-:Y:S02]  /*6360*/  CS2R R40, SRZ ;  /* 0x0000000000287805 */ /* 0x000fe4000001ff00 */
[----:B------:R-:W-:Y:S01]  /*6370*/  ISETP.NE.U32.OR P6, PT, R0, 0x1, P4 ;  /* 0x000000010000780c */ /* 0x000fe200027c5470 */
[----:B------:R-:W-:Y:S01]  /*6380*/  VIADD R86, R81, UR44 ;  /* 0x0000002c51567c36 */ /* 0x000fe20008000000 */
[----:B------:R-:W-:Y:S02]  /*6390*/  SEL R0, RZ, 0xffffffff, P2 ;  /* 0xffffffffff007807 */ /* 0x000fe40001000000 */
[----:B------:R-:W-:Y:S02]  /*63a0*/  LOP3.LUT P2, R79, R63, 0xff, RZ, 0xc0, !PT ;  /* 0x000000ff3f4f7812 */ /* 0x000fe4000784c0ff */
[----:B------:R-:W-:Y:S02]  /*63b0*/  P2R R82, PR, RZ, 0x40 ;  /* 0x00000040ff527803 */ /* 0x000fe40000000000 */
[----:B------:R-:W-:Y:S04]  /*63c0*/  @P3 SEL R0, R5, R0, !P2 ;  /* 0x0000000005003207 */ /* 0x000fe80005000000 */
[----:B------:R-:W-:Y:S02]  /*63d0*/  LOP3.LUT R0, R0, 0x1, RZ, 0xc0, !PT ;  /* 0x0000000100007812 */ /* 0x000fe400078ec0ff */
[----:B------:R-:W-:Y:S02]  /*63e0*/  @P6 SHF.L.U32 R2, R75, 0x1f, RZ ;  /* 0x0000001f4b026819 */ /* 0x000fe400000006ff */
[----:B------:R-:W-:Y:S02]  /*63f0*/  ISETP.NE.U32.AND P5, PT, R0, 0x1, PT ;  /* 0x000000010000780c */ /* 0x000fe40003fa5070 */
[----:B------:R-:W1:Y:S02]  /*6400*/  @P6 SYNCS.PHASECHK.TRANS64.TRYWAIT P1, [UR44+0x60], R2 ;  /* 0x00006002ff0065a7 */ /* 0x000e64000802112c */
[----:B------:R-:W-:Y:S01]  /*6410*/  P2R R84, PR, RZ, 0x20 ;  /* 0x00000020ff547803 */ /* 0x000fe20000000000 */
[----:B------:R2:W4:Y:S01]  /*6420*/  SYNCS.PHASECHK.TRANS64.TRYWAIT P0, [R78+URZ+0xd0], R3 ;  /* 0x0000d0034e0075a7 */ /* 0x00052200080011ff */
[----:B-1----:R-:W-:Y:S01]  /*6430*/  @P6 SEL R39, RZ, 0x1, !P1 ;  /* 0x00000001ff276807 */ /* 0x002fe20004800000 */
[----:B--2---:R-:W-:Y:S06]  /*6440*/  @!P6 BRA `(.L_x_111) ;  /* 0x000000000058e947 */ /* 0x004fec0003800000 */
[C---:B------:R-:W-:Y:S01]  /*6450*/  VIADD R0, R86.reuse, 0x200 ;  /* 0x0000020056007836 */ /* 0x040fe20000000000 */
[----:B------:R-:W-:Y:S01]  /*6460*/  LOP3.LUT P6, RZ, R69, 0x40, RZ, 0xc0, !PT ;  /* 0x0000004045ff7812 */ /* 0x000fe200078cc0ff */
[----:B------:R-:W-:Y:S01]  /*6470*/  BSSY B0, `(.L_x_112) ;  /* 0x000000e000007945 */ /* 0x000fe20003800000 */
[----:B------:R-:W-:Y:S01]  /*6480*/  ISETP.NE.AND P2, PT, R39, RZ, PT ;  /* 0x000000ff2700720c */ /* 0x000fe20003f45270 */
[----:B------:R-:W-:Y:S01]  /*6490*/  @P5 VIADD R2, R86, 0x210 ;  /* 0x0000021056025836 */ /* 0x000fe20000000000 */
[----:B------:R-:W-:Y:S01]  /*64a0*/  PLOP3.LUT P1, PT, PT, PT, PT, 0x8, 0x80 ;  /* 0x000000000080781c */ /* 0x000fe20003f2e170 */
[----:B------:R-:W-:Y:S01]  /*64b0*/  IMAD.MOV.U32 R51, RZ, RZ, RZ ;  /* 0x000000ffff337224 */ /* 0x000fe200078e00ff */
[----:B------:R-:W-:Y:S02]  /*64c0*/  @P5 PLOP3.LUT P1, PT, P6, PT, PT, 0x80, 0x8 ;  /* 0x000000000008581c */ /* 0x000fe4000372f070 */
[----:B------:R-:W-:Y:S02]  /*64d0*/  CS2R R48, SRZ ;  /* 0x0000000000307805 */ /* 0x000fe4000001ff00 */
[----:B------:R-:W-:Y:S02]  /*64e0*/  CS2R R42, SRZ ;  /* 0x00000000002a7805 */ /* 0x000fe4000001ff00 */
[----:B------:R-:W-:Y:S07]  /*64f0*/  CS2R R40, SRZ ;  /* 0x0000000000287805 */ /* 0x000fee000001ff00 */
[----:B------:R-:W-:Y:S01]  /*6500*/  @P1 VIADD R2, R0, 0xfffffff0 ;  /* 0xfffffff000021836 */ /* 0x000fe20000000000 */
[----:B------:R-:W-:Y:S06]  /*6510*/  @P2 BRA `(.L_x_113) ;  /* 0x00000000000c2947 */ /* 0x000fec0003800000 */
[----:B------:R-:W-:Y:S04]  /*6520*/  SHF.L.U32 R5, R75, 0x1f, RZ ;  /* 0x0000001f4b057819 */ /* 0x000fe800000006ff */
[----:B------:R-:W1:Y:S02]  /*6530*/  SYNCS.PHASECHK.TRANS64.TRYWAIT P1, [UR44+0x60], R5 ;  /* 0x00006005ff0075a7 */ /* 0x000e64000802112c */
[----:B-1----:R-:W-:Y:S05]  /*6540*/  @!P1 BRA `(.L_x_114) ;  /* 0x00000030006c9947 */ /* 0x002fea0003800000 */
.L_x_113:
[----:B------:R-:W-:Y:S05]  /*6550*/  BSYNC B0 ;  /* 0x0000000000007941 */ /* 0x000fea0003800000 */
.L_x_112:
[----:B------:R-:W-:Y:S01]  /*6560*/  ISETP.NE.AND P1, PT, R84, RZ, PT ;  /* 0x000000ff5400720c */ /* 0x000fe20003f25270 */
[----:B------:R-:W-:Y:S11]  /*6570*/  HFMA2 R38, -RZ, RZ, 0, 5.9604644775390625e-08 ;  /* 0x00000001ff267431 */ /* 0x000ff600000001ff */
[----:B------:R-:W-:Y:S01]  /*6580*/  @!UPT UIADD3 URZ, UPT, UPT, URZ, URZ, URZ ;  /* 0x000000fffffff290 */ /* 0x000fe2000fffe0ff */
[----:B------:R2:W1:Y:S04]  /*6590*/  @P1 LDS.128 R48, [R2] ;  /* 0x0000000002301984 */ /* 0x0004680000000c00 */
[----:B------:R2:W1:Y:S02]  /*65a0*/  @P1 LDS.128 R40, [R81+UR44+0x200] ;  /* 0x0002002c51281984 */ /* 0x0004640008000c00 */
.L_x_111:
[----:B------:R-:W-:Y:S05]  /*65b0*/  BSYNC B1 ;  /* 0x0000000000017941 */ /* 0x000fea0003800000 */
.L_x_110:
[----:B-1----:R-:W-:Y:S04]  /*65c0*/  SHF.R.U32.HI R5, RZ, 0x15, R34 ;  /* 0x00000015ff057819 */ /* 0x002fe80000011622 */
[----:B------:R-:W-:Y:S01]  /*65d0*/  LOP3.LUT P1, RZ, R5, 0x3, R70, 0x48, !PT ;  /* 0x0000000305ff7812 */ /* 0x000fe20007824846 */
[----:B------:R-:W-:Y:S01]  /*65e0*/  @!UPT UIADD3 URZ, UPT, UPT, URZ, URZ, URZ ;  /* 0x000000fffffff290 */ /* 0x000fe2000fffe0ff */
[----:B----4-:R-:W-:Y:S11]  /*65f0*/  @P0 BRA `(.L_x_115) ;  /* 0x0000000000080947 */ /* 0x010ff60003800000 */
[----:B------:R-:W1:Y:S02]  /*6600*/  SYNCS.PHASECHK.TRANS64.TRYWAIT P0, [R78+URZ+0xd0], R3 ;  /* 0x0000d0034e0075a7 */ /* 0x000e6400080011ff */
[----:B-1----:R-:W-:Y:S05]  /*6610*/  @!P0 BRA `(.L_x_116) ;  /* 0x0000003000508947 */ /* 0x002fea0003800000 */
.L_x_115:
[----:B------:R-:W-:Y:S05]  /*6620*/  @!P1 BRA `(.L_x_117) ;  /* 0x0000000000409947 */ /* 0x000fea0003800000 */
[----:B------:R-:W4:Y:S01]  /*6630*/  LDCU.64 UR8, c[0x4][0x70] ;  /* 0x01000e00ff0877ac */ /* 0x000f220008000a00 */
[----:B-1----:R-:W-:Y:S01]  /*6640*/  MOV R3, 0x0 ;  /* 0x0000000000037802 */ /* 0x002fe20000000f00 */
[----:B------:R-:W-:Y:S02]  /*6650*/  HFMA2 R12, -RZ, RZ, 0, 5.9604644775390625e-08 ;  /* 0x00000001ff0c7431 */ /* 0x000fe400000001ff */
[----:B------:R-:W-:Y:S02]  /*6660*/  IMAD.MOV.U32 R8, RZ, RZ, 0x192 ;  /* 0x00000192ff087424 */ /* 0x000fe400078e00ff */
[----:B------:R-:W-:Y:S01]  /*6670*/  IMAD.MOV.U32 R13, RZ, RZ, RZ ;  /* 0x000000ffff0d7224 */ /* 0x000fe200078e00ff */
[----:B------:R-:W1:Y:S01]  /*6680*/  LDCU.64 UR6, c[0x4][0x78] ;  /* 0x01000f00ff0677ac */ /* 0x000e620008000a00 */
[----:B--2---:R-:W2:Y:S01]  /*6690*/  LDC.64 R2, c[0x4][R3] ;  /* 0x0100000003027b82 */ /* 0x004ea20000000a00 */
[----:B------:R-:W5:Y:S01]  /*66a0*/  LDCU.64 UR4, c[0x4][0x10] ;  /* 0x01000200ff0477ac */ /* 0x000f620008000a00 */
[----:B----4-:R-:W-:Y:S01]  /*66b0*/  MOV R5, UR9 ;  /* 0x0000000900057c02 */ /* 0x010fe20008000f00 */
[----:B------:R-:W-:Y:S01]  /*66c0*/  IMAD.U32 R4, RZ, RZ, UR8 ;  /* 0x00000008ff047e24 */ /* 0x000fe2000f8e00ff */
[----:B-1----:R-:W-:Y:S01]  /*66d0*/  MOV R7, UR7 ;  /* 0x0000000700077c02 */ /* 0x002fe20008000f00 */
[----:B------:R-:W-:Y:S01]  /*66e0*/  IMAD.U32 R6, RZ, RZ, UR6 ;  /* 0x00000006ff067e24 */ /* 0x000fe2000f8e00ff */
[----:B-----5:R-:W-:Y:S01]  /*66f0*/  MOV R11, UR5 ;  /* 0x00000005000b7c02 */ /* 0x020fe20008000f00 */
[----:B------:R-:W-:Y:S02]  /*6700*/  IMAD.U32 R10, RZ, RZ, UR4 ;  /* 0x00000004ff0a7e24 */ /* 0x000fe4000f8e00ff */
[----:B------:R-:W-:Y:S07]  /*6710*/  LEPC R20, `(.L_x_117) ;  /* 0x000000001014794e */ /* 0x000fee0000000000 */
[----:B--23--:R-:W-:Y:S05]  /*6720*/  CALL.ABS.NOINC R2 ;  /* 0x0000000002007343 */ /* 0x00cfea0003c00000 */
.L_x_117:
[----:B------:R-:W-:Y:S05]  /*6730*/  WARPSYNC.ALL ;  /* 0x0000000000007948 */ /* 0x000fea0003800000 */
[----:B------:R-:W-:Y:S01]  /*6740*/  R2UR UR4, R34 ;  /* 0x00000000220472ca */ /* 0x000fe200000e0000 */
[--C-:B------:R-:W-:Y:S01]  /*6750*/  HADD2.F32 R20, -RZ, R40.reuse.H0_H0 ;  /* 0x20000028ff147230 */ /* 0x100fe20000004100 */
[----:B------:R-:W-:Y:S01]  /*6760*/  MOV R85, 0x10 ;  /* 0x0000001000557802 */ /* 0x000fe20000000f00 */
[----:B------:R-:W-:Y:S01]  /*6770*/  HADD2.F32 R21, -RZ, R40.H1_H1 ;  /* 0x30000028ff157230 */ /* 0x000fe20000004100 */
[----:B------:R-:W-:Y:S01]  /*6780*/  LOP3.LUT P6, RZ, R69, 0x40, RZ, 0xc0, !PT ;  /* 0x0000004045ff7812 */ /* 0x000fe200078cc0ff */
[----:B------:R-:W-:Y:S01]  /*6790*/  HADD2.F32 R36, -RZ, R41.H1_H1 ;  /* 0x30000029ff247230 */ /* 0x000fe20000004100 */
[----:B------:R-:W-:Y:S01]  /*67a0*/  ISETP.NE.AND P0, PT, R76, RZ, PT ;  /* 0x000000ff4c00720c */ /* 0x000fe20003f05270 */
[----:B------:R-:W-:Y:S01]  /*67b0*/  HADD2.F32 R37, -RZ, R43.H0_H0 ;  /* 0x2000002bff257230 */ /* 0x000fe20000004100 */
[----:B------:R-:W-:Y:S01]  /*67c0*/  SEL R85, R85, 0xfffffff0, !P6 ;  /* 0xfffffff055557807 */ /* 0x000fe20007000000 */
[----:B------:R-:W-:Y:S03]  /*67d0*/  BSSY.RECONVERGENT B0, `(.L_x_118) ;  /* 0x000004f000007945 */ /* 0x000fe60003800200 */
[----:B------:R-:W-:Y:S01]  /*67e0*/  IADD3 R83, PT, PT, R86, R85, RZ ;  /* 0x0000005556537210 */ /* 0x000fe20007ffe0ff */
[----:B------:R-:W3:Y:S02]  /*67f0*/  LDTM.x16 R4, tmem[UR4] ;  /* 0x00000004000479ee */ /* 0x000ee40008240000 */
[C---:B---3--:R-:W-:Y:S01]  /*6800*/  FMUL R0, R32.reuse, R4 ;  /* 0x0000000420007220 */ /* 0x048fe20000400000 */
[C---:B--2---:R-:W-:Y:S01]  /*6810*/  FMUL R2, R32.reuse, R5 ;  /* 0x0000000520027220 */ /* 0x044fe20000400000 */
[C---:B-1----:R-:W-:Y:S01]  /*6820*/  FMUL R3, R32.reuse, R6 ;  /* 0x0000000620037220 */ /* 0x042fe20000400000 */
[C---:B------:R-:W-:Y:S01]  /*6830*/  FMUL R7, R32.reuse, R7 ;  /* 0x0000000720077220 */ /* 0x040fe20000400000 */
[C---:B------:R-:W-:Y:S01]  /*6840*/  FFMA R0, R35.reuse, R20, R0 ;  /* 0x0000001423007223 */ /* 0x040fe20000000000 */
[----:B------:R-:W-:Y:S02]  /*6850*/  HADD2.F32 R20, -RZ, R41.H0_H0 ;  /* 0x20000029ff147230 */ /* 0x000fe40000004100 */
[C---:B------:R-:W-:Y:S01]  /*6860*/  FFMA R2, R35.reuse, R21, R2 ;  /* 0x0000001523027223 */ /* 0x040fe20000000002 */
[--C-:B------:R-:W-:Y:S02]  /*6870*/  HADD2.F32 R21, -RZ, R42.reuse.H0_H0 ;  /* 0x2000002aff157230 */ /* 0x100fe40000004100 */
[C---:B------:R-:W-:Y:S01]  /*6880*/  FMUL R4, R32.reuse, R8 ;  /* 0x0000000820047220 */ /* 0x040fe20000400000 */
[C---:B------:R-:W-:Y:S01]  /*6890*/  FMUL R5, R32.reuse, R9 ;  /* 0x0000000920057220 */ /* 0x040fe20000400000 */
[C---:B------:R-:W-:Y:S01]  /*68a0*/  FFMA R3, R35.reuse, R20, R3 ;  /* 0x0000001423037223 */ /* 0x040fe20000000003 */
[----:B------:R-:W-:Y:S02]  /*68b0*/  HADD2.F32 R20, -RZ, R42.H1_H1 ;  /* 0x3000002aff147230 */ /* 0x000fe40000004100 */
[C---:B------:R-:W-:Y:S01]  /*68c0*/  FFMA R7, R35.reuse, R36, R7 ;  /* 0x0000002423077223 */ /* 0x040fe20000000007 */
[C---:B------:R-:W-:Y:S01]  /*68d0*/  FMUL R6, R32.reuse, R10 ;  /* 0x0000000a20067220 */ /* 0x040fe20000400000 */
[----:B------:R-:W-:Y:S02]  /*68e0*/  HADD2.F32 R36, -RZ, R43.H1_H1 ;  /* 0x3000002bff247230 */ /* 0x000fe40000004100 */
[C---:B------:R-:W-:Y:S01]  /*68f0*/  FMUL R11, R32.reuse, R11 ;  /* 0x0000000b200b7220 */ /* 0x040fe20000400000 */
[C---:B------:R-:W-:Y:S01]  /*6900*/  FFMA R4, R35.reuse, R21, R4 ;  /* 0x0000001523047223 */ /* 0x040fe20000000004 */
[C---:B------:R-:W-:Y:S01]  /*6910*/  FFMA R5, R35.reuse, R20, R5 ;  /* 0x0000001423057223 */ /* 0x040fe20000000005 */
[C---:B------:R-:W-:Y:S01]  /*6920*/  FFMA R6, R35.reuse, R37, R6 ;  /* 0x0000002523067223 */ /* 0x040fe20000000006 */
[--C-:B------:R-:W-:Y:S02]  /*6930*/  HADD2.F32 R20, -RZ, R48.reuse.H0_H0 ;  /* 0x20000030ff147230 */ /* 0x100fe40000004100 */
[C---:B------:R-:W-:Y:S01]  /*6940*/  FFMA R11, R35.reuse, R36, R11 ;  /* 0x00000024230b7223 */ /* 0x040fe2000000000b */
[C---:B------:R-:W-:Y:S01]  /*6950*/  FMUL R8, R32.reuse, R12 ;  /* 0x0000000c20087220 */ /* 0x040fe20000400000 */
[----:B------:R-:W-:Y:S02]  /*6960*/  HADD2.F32 R36, -RZ, R48.H1_H1 ;  /* 0x30000030ff247230 */ /* 0x000fe40000004100 */
[C---:B------:R-:W-:Y:S01]  /*6970*/  FMUL R9, R32.reuse, R13 ;  /* 0x0000000d20097220 */ /* 0x040fe20000400000 */
[--C-:B------:R-:W-:Y:S02]  /*6980*/  HADD2.F32 R21, -RZ, R49.reuse.H0_H0 ;  /* 0x20000031ff157230 */ /* 0x100fe40000004100 */
[C---:B------:R-:W-:Y:S01]  /*6990*/  FMUL R10, R32.reuse, R14 ;  /* 0x0000000e200a7220 */ /* 0x040fe20000400000 */
[C---:B------:R-:W-:Y:S01]  /*69a0*/  FFMA R8, R35.reuse, R20, R8 ;  /* 0x0000001423087223 */ /* 0x040fe20000000008 */
[----:B------:R-:W-:Y:S02]  /*69b0*/  HADD2.F32 R20, -RZ, R49.H1_H1 ;  /* 0x30000031ff147230 */ /* 0x000fe40000004100 */
[C---:B------:R-:W-:Y:S01]  /*69c0*/  FFMA R9, R35.reuse, R36, R9 ;  /* 0x0000002423097223 */ /* 0x040fe20000000009 */
[C---:B------:R-:W-:Y:S01]  /*69d0*/  FMUL R15, R32.reuse, R15 ;  /* 0x0000000f200f7220 */ /* 0x040fe20000400000 */
[C---:B------:R-:W-:Y:S01]  /*69e0*/  FFMA R10, R35.reuse, R21, R10 ;  /* 0x00000015230a7223 */ /* 0x040fe2000000000a */
[--C-:B------:R-:W-:Y:S02]  /*69f0*/  HADD2.F32 R21, -RZ, R50.reuse.H0_H0 ;  /* 0x20000032ff157230 */ /* 0x100fe40000004100 */
[C---:B------:R-:W-:Y:S01]  /*6a00*/  FMUL R12, R32.reuse, R16 ;  /* 0x00000010200c7220 */ /* 0x040fe20000400000 */
[----:B------:R-:W-:Y:S02]  /*6a10*/  HADD2.F32 R36, -RZ, R50.H1_H1 ;  /* 0x30000032ff247230 */ /* 0x000fe40000004100 */
[C---:B------:R-:W-:Y:S01]  /*6a20*/  FFMA R15, R35.reuse, R20, R15 ;  /* 0x00000014230f7223 */ /* 0x040fe2000000000f */
[C---:B------:R-:W-:Y:S01]  /*6a30*/  FMUL R13, R32.reuse, R17 ;  /* 0x00000011200d7220 */ /* 0x040fe20000400000 */
[--C-:B------:R-:W-:Y:S02]  /*6a40*/  HADD2.F32 R37, -RZ, R51.reuse.H0_H0 ;  /* 0x20000033ff257230 */ /* 0x100fe40000004100 */
[C---:B------:R-:W-:Y:S01]  /*6a50*/  FMUL R14, R32.reuse, R18 ;  /* 0x00000012200e7220 */ /* 0x040fe20000400000 */
[----:B------:R-:W-:Y:S02]  /*6a60*/  HADD2.F32 R20, -RZ, R51.H1_H1 ;  /* 0x30000033ff147230 */ /* 0x000fe40000004100 */
[----:B------:R-:W-:Y:S01]  /*6a70*/  FMUL R19, R32, R19 ;  /* 0x0000001320137220 */ /* 0x000fe20000400000 */
[----:B------:R-:W-:Y:S01]  /*6a80*/  F2FP.F16.F32.PACK_AB R44, R2, R0 ;  /* 0x00000000022c723e */ /* 0x000fe200000000ff */
[----:B------:R-:W-:Y:S01]  /*6a90*/  FFMA R12, R35, R21, R12 ;  /* 0x00000015230c7223 */ /* 0x000fe2000000000c */
[----:B------:R-:W-:Y:S01]  /*6aa0*/  F2FP.F16.F32.PACK_AB R45, R7, R3 ;  /* 0x00000003072d723e */ /* 0x000fe200000000ff */
[----:B------:R-:W-:Y:S01]  /*6ab0*/  FFMA R13, R35, R36, R13 ;  /* 0x00000024230d7223 */ /* 0x000fe2000000000d */
[----:B------:R-:W-:Y:S01]  /*6ac0*/  F2FP.F16.F32.PACK_AB R46, R5, R4 ;  /* 0x00000004052e723e */ /* 0x000fe200000000ff */
[----:B------:R-:W-:Y:S01]  /*6ad0*/  FFMA R14, R35, R37, R14 ;  /* 0x00000025230e7223 */ /* 0x000fe2000000000e */
[----:B------:R-:W-:Y:S01]  /*6ae0*/  F2FP.F16.F32.PACK_AB R47, R11, R6 ;  /* 0x000000060b2f723e */ /* 0x000fe200000000ff */
[----:B------:R-:W-:Y:S01]  /*6af0*/  FFMA R19, R35, R20, R19 ;  /* 0x0000001423137223 */ /* 0x000fe20000000013 */
[----:B------:R-:W-:Y:S02]  /*6b00*/  F2FP.F16.F32.PACK_AB R88, R9, R8 ;  /* 0x000000080958723e */ /* 0x000fe400000000ff */
[----:B------:R-:W-:Y:S01]  /*6b10*/  F2FP.F16.F32.PACK_AB R89, R15, R10 ;  /* 0x0000000a0f59723e */ /* 0x000fe200000000ff */
[----:B------:R1:W-:Y:S01]  /*6b20*/  STS.128 [R81+UR44+0x200], R44 ;  /* 0x0002002c51007988 */ /* 0x0003e20008000c2c */
[----:B------:R-:W-:Y:S02]  /*6b30*/  F2FP.F16.F32.PACK_AB R90, R13, R12 ;  /* 0x0000000c0d5a723e */ /* 0x000fe400000000ff */
[----:B------:R-:W-:Y:S05]  /*6b40*/  F2FP.F16.F32.PACK_AB R91, R19, R14 ;  /* 0x0000000e135b723e */ /* 0x000fea00000000ff */
[----:B------:R1:W-:Y:S01]  /*6b50*/  STS.128 [R83+0x200], R88 ;  /* 0x0002005853007388 */ /* 0x0003e20000000c00 */
[----:B------:R-:W-:Y:S01]  /*6b60*/  @!PT LDS RZ, [RZ] ;  /* 0x00000000fffff984 */ /* 0x000fe20000000800 */
[----:B------:R-:W-:Y:S01]  /*6b70*/  @!PT LDS RZ, [RZ] ;  /* 0x00000000fffff984 */ /* 0x000fe20000000800 */
[----:B------:R-:W-:Y:S01]  /*6b80*/  @!PT LDS RZ, [RZ] ;  /* 0x00000000fffff984 */ /* 0x000fe20000000800 */
[----:B------:R-:W-:Y:S01]  /*6b90*/  @!PT LDS RZ, [RZ] ;  /* 0x00000000fffff984 */ /* 0x000fe20000000800 */
[----:B------:R2:W-:Y:S07]  /*6ba0*/  MEMBAR.ALL.CTA ;  /* 0x0000000000007992 */ /* 0x0005ee0000008000 */
[----:B--2---:R-:W2:Y:S02]  /*6bb0*/  FENCE.VIEW.ASYNC.S ;  /* 0x00000000000073c6 */ /* 0x004ea40000000000 */
[----:B--2---:R-:W-:Y:S06]  /*6bc0*/  BAR.SYNC.DEFER_BLOCKING 0x1, 0x80 ;  /* 0x0042000000007b1d */ /* 0x004fec0000010000 */
[----:B------:R-:W-:Y:S05]  /*6bd0*/  @P0 BRA `(.L_x_119) ;  /* 0x0000000000380947 */ /* 0x000fea0003800000 */
[----:B------:R-:W-:Y:S02]  /*6be0*/  UIADD3 UR4, UPT, UPT, UR44, 0x200, URZ ;  /* 0x000002002c047890 */ /* 0x000fe4000fffe0ff */
[----:B------:R-:W-:Y:S01]  /*6bf0*/  UIADD3 UR8, UP0, UPT, UR50, 0x680, URZ ;  /* 0x0000068032087890 */ /* 0x000fe2000ff1e0ff */
[----:B------:R-:W-:Y:S01]  /*6c00*/  UMOV UR43, UR36 ;  /* 0x00000024002b7c82 */ /* 0x000fe20008000000 */
[----:B------:R-:W-:Y:S02]  /*6c10*/  UIADD3 UR5, UPT, UPT, UR41, 0x40, URZ ;  /* 0x0000004029057890 */ /* 0x000fe4000fffe0ff */
[----:B------:R-:W-:Y:S01]  /*6c20*/  MOV R71, UR4 ;  /* 0x0000000400477c02 */ /* 0x000fe20008000f00 */
[----:B------:R-:W-:Y:S02]  /*6c30*/  UIADD3.X UR9, UPT, UPT, URZ, UR51, URZ, UP0, !UPT ;  /* 0x00000033ff097290 */ /* 0x000fe400087fe4ff */
[----:B------:R-:W-:Y:S01]  /*6c40*/  UIADD3 UR4, UPT, UPT, UR44, 0xa00, URZ ;  /* 0x00000a002c047890 */ /* 0x000fe2000fffe0ff */
[----:B------:R-:W-:Y:S01]  /*6c50*/  R2UR UR40, R71 ;  /* 0x00000000472872ca */ /* 0x000fe200000e0000 */
[----:B------:R-:W-:Y:S01]  /*6c60*/  UMOV UR6, UR42 ;  /* 0x0000002a00067c82 */ /* 0x000fe20008000000 */
[----:B------:R-:W-:Y:S11]  /*6c70*/  UMOV UR7, UR36 ;  /* 0x0000002400077c82 */ /* 0x000ff60008000000 */
[----:B------:R2:W-:Y:S01]  /*6c80*/  UTMASTG.3D [UR40], [UR8] ;  /* 0x00000028080073b5 */ /* 0x0005e20008010000 */
[----:B------:R2:W-:Y:S01]  /*6c90*/  UTMASTG.3D [UR4], [UR8] ;  /* 0x00000004080073b5 */ /* 0x0005e20008010000 */
[----:B------:R0:W-:Y:S01]  /*6ca0*/  UTMACMDFLUSH ;  /* 0x00000000000079b7 */ /* 0x0001e20000000000 */
[----:B--2---:R-:W-:Y:S04]  /*6cb0*/  DEPBAR.LE SB0, 0x1 ;  /* 0x000080400000791a */ /* 0x004fe80000000000 */
.L_x_119:
[----:B------:R-:W-:Y:S05]  /*6cc0*/  BSYNC.RECONVERGENT B0 ;  /* 0x0000000000007941 */ /* 0x000fea0003800200 */
.L_x_118:
[----:B------:R-:W-:Y:S01]  /*6cd0*/  BAR.SYNC.DEFER_BLOCKING 0x1, 0x80 ;  /* 0x0042000000007b1d */ /* 0x000fe20000010000 */
[----:B------:R-:W-:Y:S01]  /*6ce0*/  ISETP.NE.AND P1, PT, R82, RZ, PT ;  /* 0x000000ff5200720c */ /* 0x000fe20003f25270 */
[----:B------:R-:W-:Y:S01]  /*6cf0*/  UISETP.NE.AND UP0, UPT, UR45, URZ, UPT ;  /* 0x000000ff2d00728c */ /* 0x000fe2000bf05270 */
[----:B------:R-:W-:Y:S11]  /*6d00*/  LEA R3, R38, UR44, 0x3 ;  /* 0x0000002c26037c11 */ /* 0x000ff6000f8e18ff */
[----:B------:R-:W-:Y:S01]  /*6d10*/  @P1 SHF.L.U32 R2, R75, 0x1f, RZ ;  /* 0x0000001f4b021819 */ /* 0x000fe200000006ff */
[----:B------:R-:W-:Y:S06]  /*6d20*/  BRA.U !UP0, `(.L_x_120) ;  /* 0x0000000108247547 */ /* 0x000fec000b800000 */
[----:B------:R-:W-:Y:S01]  /*6d30*/  IMAD.U32 R5, RZ, RZ, UR48 ;  /* 0x00000030ff057e24 */ /* 0x000fe2000f8e00ff */
[----:B------:R-:W-:Y:S01]  /*6d40*/  MOV R0, UR37 ;  /* 0x0000002500007c02 */ /* 0x000fe20008000f00 */
[----:B------:R-:W-:Y:S03]  /*6d50*/  UIADD3 UR48, UPT, UPT, UR48, 0x1, URZ ;  /* 0x0000000130307890 */ /* 0x000fe6000fffe0ff */
[----:B------:R-:W-:Y:S01]  /*6d60*/  @P1 LEA R5, R5, UR44, 0x3 ;  /* 0x0000002c05051c11 */ /* 0x000fe2000f8e18ff */
[----:B------:R-:W-:Y:S04]  /*6d70*/  UISETP.NE.AND UP0, UPT, UR48, 0x4, UPT ;  /* 0x000000043000788c */ /* 0x000fe8000bf05270 */
[----:B------:R-:W-:Y:S01]  /*6d80*/  @P1 VIADD R5, R5, 0x80 ;  /* 0x0000008005051836 */ /* 0x000fe20000000000 */
[----:B------:R-:W-:Y:S04]  /*6d90*/  USEL UR48, UR48, URZ, UP0 ;  /* 0x000000ff30307287 */ /* 0x000fe80008000000 */
[----:B------:R-:W-:Y:S04]  /*6da0*/  @P1 PRMT R0, R0, 0x654, R5 ;  /* 0x0000065400001816 */ /* 0x000fe80000000005 */
[----:B------:R2:W-:Y:S04]  /*6db0*/  @P1 SYNCS.ARRIVE.TRANS64.RED.A1T0 RZ, [R0+URZ], RZ ;  /* 0x000000ff00ff19a7 */ /* 0x0005e800081004ff */
.L_x_120:
[----:B------:R-:W3:Y:S01]  /*6dc0*/  @P1 SYNCS.PHASECHK.TRANS64.TRYWAIT P0, [R3+URZ+0x60], R2 ;  /* 0x00006002030015a7 */ /* 0x000ee200080011ff */
[----:B------:R-:W-:Y:S01]  /*6dd0*/  BSSY B1, `(.L_x_121) ;  /* 0x0000012000017945 */ /* 0x000fe20003800000 */
[----:B---3--:R-:W-:Y:S03]  /*6de0*/  @P1 SEL R39, RZ, 0x1, !P0 ;  /* 0x00000001ff271807 */ /* 0x008fe60004000000 */
[----:B------:R-:W-:Y:S05]  /*6df0*/  @!P1 BRA `(.L_x_122) ;  /* 0x00000000003c9947 */ /* 0x000fea0003800000 */
[----:B------:R-:W-:Y:S01]  /*6e00*/  ISETP.NE.AND P1, PT, R84, RZ, PT ;  /* 0x000000ff5400720c */ /* 0x000fe20003f25270 */
[----:B------:R-:W-:Y:S01]  /*6e10*/  BSSY B0, `(.L_x_123) ;  /* 0x0000009000007945 */ /* 0x000fe20003800000 */
[----:B------:R-:W-:Y:S11]  /*6e20*/  ISETP.NE.AND P0, PT, R39, RZ, PT ;  /* 0x000000ff2700720c */ /* 0x000ff60003f05270 */
[----:B------:R-:W-:Y:S05]  /*6e30*/  @P1 IMAD R4, R38, 0x1000, R81 ;  /* 0x0000100026041824 */ /* 0x000fea00078e0251 */
[----:B------:R-:W-:Y:S05]  /*6e40*/  @P1 IADD3 R2, PT, PT, R4, UR44, RZ ;  /* 0x0000002c04021c10 */ /* 0x000fea000fffe0ff */
[----:B------:R-:W-:Y:S01]  /*6e50*/  @P1 IMAD.IADD R2, R85, 0x1, R2 ;  /* 0x0000000155021824 */ /* 0x000fe200078e0202 */
[----:B------:R-:W-:Y:S06]  /*6e60*/  @P0 BRA `(.L_x_124) ;  /* 0x00000000000c0947 */ /* 0x000fec0003800000 */
[----:B--2---:R-:W-:Y:S04]  /*6e70*/  SHF.L.U32 R0, R75, 0x1f, RZ ;  /* 0x0000001f4b007819 */ /* 0x004fe800000006ff */
[----:B------:R-:W2:Y:S02]  /*6e80*/  SYNCS.PHASECHK.TRANS64.TRYWAIT P0, [R3+URZ+0x60], R0 ;  /* 0x00006000030075a7 */ /* 0x000ea400080011ff */
[----:B--2---:R-:W-:Y:S05]  /*6e90*/  @!P0 BRA `(.L_x_125) ;  /* 0x0000002800448947 */ /* 0x004fea0003800000 */
.L_x_124:
[----:B------:R-:W-:Y:S05]  /*6ea0*/  BSYNC B0 ;  /* 0x0000000000007941 */ /* 0x000fea0003800000 */
.L_x_123:
[----:B------:R-:W-:Y:S02]  /*6eb0*/  ISETP.NE.AND P0, PT, R84, RZ, PT ;  /* 0x000000ff5400720c */ /* 0x000fe40003f05270 */
[----:B------:R-:W-:Y:S11]  /*6ec0*/  IADD3 R38, PT, PT, R38, 0x1, RZ ;  /* 0x0000000126267810 */ /* 0x000ff60007ffe0ff */
[----:B------:R3:W4:Y:S04]  /*6ed0*/  @P0 LDS.128 R40, [R4+UR44+0x200] ;  /* 0x0002002c04280984 */ /* 0x0007280008000c00 */
[----:B------:R3:W1:Y:S02]  /*6ee0*/  @P0 LDS.128 R48, [R2+0x200] ;  /* 0x0002000002300984 */ /* 0x0006640000000c00 */
.L_x_122:
[----:B------:R-:W-:Y:S05]  /*6ef0*/  BSYNC B1 ;  /* 0x0000000000017941 */ /* 0x000fea0003800000 */
.L_x_121:
[----:B--2---:R-:W-:Y:S05]  /*6f00*/  VIADD R3, R34, 0x10 ;  /* 0x0000001022037836 */ /* 0x004fea0000000000 */
[----:B------:R-:W-:Y:S04]  /*6f10*/  SHF.R.U32.HI R3, RZ, 0x15, R3 ;  /* 0x00000015ff037819 */ /* 0x000fe80000011603 */
[----:B------:R-:W-:Y:S11]  /*6f20*/  LOP3.LUT P0, RZ, R3, 0x3, R70, 0x48, !PT ;  /* 0x0000000303ff7812 */ /* 0x000ff60007804846 */
[----:B------:R-:W-:Y:S02]  /*6f30*/  @!UPT UIADD3 URZ, UPT, UPT, URZ, URZ, URZ ;  /* 0x000000fffffff290 */ /* 0x000fe4000fffe0ff */
[----:B------:R-:W-:Y:S05]  /*6f40*/  @!P0 BRA `(.L_x_126) ;  /* 0x0000000000408947 */ /* 0x000fea0003800000 */
[----:B------:R-:W2:Y:S01]  /*6f50*/  LDCU.64 UR8, c[0x4][0x70] ;  /* 0x01000e00ff0877ac */ /* 0x000ea20008000a00 */
[----:B------:R-:W-:Y:S01]  /*6f60*/  MOV R3, 0x0 ;  /* 0x0000000000037802 */ /* 0x000fe20000000f00 */
[----:B------:R-:W-:Y:S02]  /*6f70*/  HFMA2 R12, -RZ, RZ, 0, 5.9604644775390625e-08 ;  /* 0x00000001ff0c7431 */ /* 0x000fe400000001ff */
[----:B------:R-:W-:Y:S02]  /*6f80*/  IMAD.MOV.U32 R8, RZ, RZ, 0x192 ;  /* 0x00000192ff087424 */ /* 0x000fe400078e00ff */
[----:B------:R-:W-:Y:S01]  /*6f90*/  IMAD.MOV.U32 R13, RZ, RZ, RZ ;  /* 0x000000ffff0d7224 */ /* 0x000fe200078e00ff */
[----:B------:R-:W5:Y:S01]  /*6fa0*/  LDCU.64 UR6, c[0x4][0x78] ;  /* 0x01000f00ff0677ac */ /* 0x000f620008000a00 */
[----:B---3--:R-:W3:Y:S01]  /*6fb0*/  LDC.64 R2, c[0x4][R3] ;  /* 0x0100000003027b82 */ /* 0x008ee20000000a00 */
[----:B------:R-:W4:Y:S01]  /*6fc0*/  LDCU.64 UR4, c[0x4][0x10] ;  /* 0x01000200ff0477ac */ /* 0x000f220008000a00 */
[----:B--2---:R-:W-:Y:S01]  /*6fd0*/  MOV R5, UR9 ;  /* 0x0000000900057c02 */ /* 0x004fe20008000f00 */
[----:B------:R-:W-:Y:S01]  /*6fe0*/  IMAD.U32 R4, RZ, RZ, UR8 ;  /* 0x00000008ff047e24 */ /* 0x000fe2000f8e00ff */
[----:B-----5:R-:W-:Y:S01]  /*6ff0*/  MOV R7, UR7 ;  /* 0x0000000700077c02 */ /* 0x020fe20008000f00 */
[----:B------:R-:W-:Y:S01]  /*7000*/  IMAD.U32 R6, RZ, RZ, UR6 ;  /* 0x00000006ff067e24 */ /* 0x000fe2000f8e00ff */
[----:B----4-:R-:W-:Y:S01]  /*7010*/  MOV R11, UR5 ;  /* 0x00000005000b7c02 */ /* 0x010fe20008000f00 */
[----:B------:R-:W-:Y:S02]  /*7020*/  IMAD.U32 R10, RZ, RZ, UR4 ;  /* 0x00000004ff0a7e24 */ /* 0x000fe4000f8e00ff */
[----:B------:R-:W-:Y:S07]  /*7030*/  LEPC R20, `(.L_x_126) ;  /* 0x000000001014794e */ /* 0x000fee0000000000 */
[----:B-1-3--:R-:W-:Y:S05]  /*7040*/  CALL.ABS.NOINC R2 ;  /* 0x0000000002007343 */ /* 0x00afea0003c00000 */
.L_x_126:
[----:B------:R-:W-:Y:S01]  /*7050*/  ISETP.NE.AND P6, PT, R82, RZ, PT ;  /* 0x000000ff5200720c */ /* 0x000fe20003fc5270 */
[----:B------:R-:W-:Y:S05]  /*7060*/  WARPSYNC.ALL ;  /* 0x0000000000007948 */ /* 0x000fea0003800000 */
[----:B------:R-:W-:Y:S01]  /*7070*/  R2UR UR4, R34 ;  /* 0x00000000220472ca */ /* 0x000fe200000e0000 */
[--C-:B----4-:R-:W-:Y:S01]  /*7080*/  HADD2.F32 R20, -RZ, R40.reuse.H0_H0 ;  /* 0x20000028ff147230 */ /* 0x110fe20000004100 */
[----:B------:R-:W-:Y:S01]  /*7090*/  ISETP.NE.AND P0, PT, R76, RZ, PT ;  /* 0x000000ff4c00720c */ /* 0x000fe20003f05270 */
[----:B------:R-:W-:Y:S01]  /*70a0*/  HADD2.F32 R21, -RZ, R40.H1_H1 ;  /* 0x30000028ff157230 */ /* 0x000fe20000004100 */
[----:B------:R-:W-:Y:S01]  /*70b0*/  MOV R86, UR48 ;  /* 0x0000003000567c02 */ /* 0x000fe20008000f00 */
[--C-:B------:R-:W-:Y:S01]  /*70c0*/  HADD2.F32 R36, -RZ, R41.reuse.H1_H1 ;  /* 0x30000029ff247230 */ /* 0x100fe20000004100 */
[----:B------:R-:W-:Y:S01]  /*70d0*/  MOV R87, UR37 ;  /* 0x0000002500577c02 */ /* 0x000fe20008000f00 */
[----:B-1----:R-:W-:Y:S01]  /*70e0*/  HADD2.F32 R37, -RZ, R48.H0_H0 ;  /* 0x20000030ff257230 */ /* 0x002fe20000004100 */
[----:B------:R-:W-:Y:S01]  /*70f0*/  @P6 LEA R86, R86, UR44, 0x3 ;  /* 0x0000002c56566c11 */ /* 0x000fe2000f8e18ff */
[----:B------:R-:W-:Y:S01]  /*7100*/  BSSY.RECONVERGENT B0, `(.L_x_127) ;  /* 0x0000052000007945 */ /* 0x000fe20003800200 */
[----:B------:R-:W-:Y:S02]  /*7110*/  @P6 SHF.L.U32 R92, R75, 0x1f, RZ ;  /* 0x0000001f4b5c6819 */ /* 0x000fe400000006ff */
[----:B------:R-:W-:Y:S01]  /*7120*/  @P6 IADD3 R86, PT, PT, R86, 0x80, RZ ;  /* 0x0000008056566810 */ /* 0x000fe20007ffe0ff */
[----:B---3--:R-:W1:Y:S03]  /*7130*/  LDTM.x16 R4, tmem[UR4+0x10] ;  /* 0x00001004000479ee */ /* 0x008e660008240000 */
[----:B------:R-:W-:Y:S02]  /*7140*/  @P6 PRMT R86, R87, 0x654, R86 ;  /* 0x0000065457566816 */ /* 0x000fe40000000056 */
[----:B------:R-:W-:Y:S01]  /*7150*/  LEA R87, R38, UR44, 0x3 ;  /* 0x0000002c26577c11 */ /* 0x000fe2000f8e18ff */
[C---:B-1----:R-:W-:Y:S01]  /*7160*/  FMUL R0, R32.reuse, R4 ;  /* 0x0000000420007220 */ /* 0x042fe20000400000 */
[C---:B------:R-:W-:Y:S01]  /*7170*/  FMUL R2, R32.reuse, R5 ;  /* 0x0000000520027220 */ /* 0x040fe20000400000 */
[C---:B------:R-:W-:Y:S01]  /*7180*/  FMUL R3, R32.reuse, R6 ;  /* 0x0000000620037220 */ /* 0x040fe20000400000 */
[C---:B------:R-:W-:Y:S01]  /*7190*/  FMUL R7, R32.reuse, R7 ;  /* 0x0000000720077220 */ /* 0x040fe20000400000 */
[C---:B------:R-:W-:Y:S01]  /*71a0*/  FFMA R0, R35.reuse, R20, R0 ;  /* 0x0000001423007223 */ /* 0x040fe20000000000 */
[----:B------:R-:W-:Y:S02]  /*71b0*/  HADD2.F32 R20, -RZ, R41.H0_H0 ;  /* 0x20000029ff147230 */ /* 0x000fe40000004100 */
[C---:B------:R-:W-:Y:S01]  /*71c0*/  FFMA R2, R35.reuse, R21, R2 ;  /* 0x0000001523027223 */ /* 0x040fe20000000002 */
[C---:B------:R-:W-:Y:S01]  /*71d0*/  FMUL R4, R32.reuse, R8 ;  /* 0x0000000820047220 */ /* 0x040fe20000400000 */
[C---:B------:R-:W-:Y:S01]  /*71e0*/  FMUL R5, R32.reuse, R9 ;  /* 0x0000000920057220 */ /* 0x040fe20000400000 */
[--C-:B------:R-:W-:Y:S02]  /*71f0*/  HADD2.F32 R21, -RZ, R43.reuse.H0_H0 ;  /* 0x2000002bff157230 */ /* 0x100fe40000004100 */
[C---:B------:R-:W-:Y:S01]  /*7200*/  FFMA R3, R35.reuse, R20, R3 ;  /* 0x0000001423037223 */ /* 0x040fe20000000003 */
[--C-:B------:R-:W-:Y:S02]  /*7210*/  HADD2.F32 R20, -RZ, R42.reuse.H0_H0 ;  /* 0x2000002aff147230 */ /* 0x100fe40000004100 */
[C---:B------:R-:W-:Y:S01]  /*7220*/  FFMA R7, R35.reuse, R36, R7 ;  /* 0x0000002423077223 */ /* 0x040fe20000000007 */
[C---:B------:R-:W-:Y:S01]  /*7230*/  FMUL R6, R32.reuse, R10 ;  /* 0x0000000a20067220 */ /* 0x040fe20000400000 */
[----:B------:R-:W-:Y:S02]  /*7240*/  HADD2.F32 R36, -RZ, R43.H1_H1 ;  /* 0x3000002bff247230 */ /* 0x000fe40000004100 */
[C---:B------:R-:W-:Y:S01]  /*7250*/  FMUL R11, R32.reuse, R11 ;  /* 0x0000000b200b7220 */ /* 0x040fe20000400000 */
[C---:B------:R-:W-:Y:S01]  /*7260*/  FFMA R4, R35.reuse, R20, R4 ;  /* 0x0000001423047223 */ /* 0x040fe20000000004 */
[----:B------:R-:W-:Y:S02]  /*7270*/  HADD2.F32 R20, -RZ, R42.H1_H1 ;  /* 0x3000002aff147230 */ /* 0x000fe40000004100 */
[C---:B------:R-:W-:Y:S01]  /*7280*/  FMUL R8, R32.reuse, R12 ;  /* 0x0000000c20087220 */ /* 0x040fe20000400000 */
[C---:B------:R-:W-:Y:S01]  /*7290*/  FMUL R9, R32.reuse, R13 ;  /* 0x0000000d20097220 */ /* 0x040fe20000400000 */
[C---:B------:R-:W-:Y:S01]  /*72a0*/  FMUL R10, R32.reuse, R14 ;  /* 0x0000000e200a7220 */ /* 0x040fe20000400000 */
[C---:B------:R-:W-:Y:S01]  /*72b0*/  FMUL R15, R32.reuse, R15 ;  /* 0x0000000f200f7220 */ /* 0x040fe20000400000 */
[C---:B------:R-:W-:Y:S01]  /*72c0*/  FFMA R5, R35.reuse, R20, R5 ;  /* 0x0000001423057223 */ /* 0x040fe20000000005 */
[----:B------:R-:W-:Y:S02]  /*72d0*/  HADD2.F32 R20, -RZ, R48.H1_H1 ;  /* 0x30000030ff147230 */ /* 0x000fe40000004100 */
[C---:B------:R-:W-:Y:S01]  /*72e0*/  FFMA R6, R35.reuse, R21, R6 ;  /* 0x0000001523067223 */ /* 0x040fe20000000006 */
[C---:B------:R-:W-:Y:S01]  /*72f0*/  FFMA R11, R35.reuse, R36, R11 ;  /* 0x00000024230b7223 */ /* 0x040fe2000000000b */
[C---:B------:R-:W-:Y:S01]  /*7300*/  FFMA R8, R35.reuse, R37, R8 ;  /* 0x0000002523087223 */ /* 0x040fe20000000008 */
[--C-:B------:R-:W-:Y:S02]  /*7310*/  HADD2.F32 R21, -RZ, R49.reuse.H0_H0 ;  /* 0x20000031ff157230 */ /* 0x100fe40000004100 */
[C---:B------:R-:W-:Y:S01]  /*7320*/  FFMA R9, R35.reuse, R20, R9 ;  /* 0x0000001423097223 */ /* 0x040fe20000000009 */
[----:B------:R-:W-:Y:S02]  /*7330*/  HADD2.F32 R20, -RZ, R49.H1_H1 ;  /* 0x30000031ff147230 */ /* 0x000fe40000004100 */
[C---:B------:R-:W-:Y:S01]  /*7340*/  FMUL R12, R32.reuse, R16 ;  /* 0x00000010200c7220 */ /* 0x040fe20000400000 */
[C---:B------:R-:W-:Y:S01]  /*7350*/  FMUL R13, R32.reuse, R17 ;  /* 0x00000011200d7220 */ /* 0x040fe20000400000 */
[C---:B------:R-:W-:Y:S01]  /*7360*/  FFMA R10, R35.reuse, R21, R10 ;  /* 0x00000015230a7223 */ /* 0x040fe2000000000a */
[--C-:B------:R-:W-:Y:S02]  /*7370*/  HADD2.F32 R21, -RZ, R50.reuse.H0_H0 ;  /* 0x20000032ff157230 */ /* 0x100fe40000004100 */
[C---:B------:R-:W-:Y:S01]  /*7380*/  FFMA R15, R35.reuse, R20, R15 ;  /* 0x00000014230f7223 */ /* 0x040fe2000000000f */
[----:B------:R-:W-:Y:S02]  /*7390*/  HADD2.F32 R20, -RZ, R50.H1_H1 ;  /* 0x30000032ff147230 */ /* 0x000fe40000004100 */
[C---:B------:R-:W-:Y:S01]  /*73a0*/  FMUL R14, R32.reuse, R18 ;  /* 0x00000012200e7220 */ /* 0x040fe20000400000 */
[--C-:B------:R-:W-:Y:S02]  /*73b0*/  HADD2.F32 R37, -RZ, R51.reuse.H0_H0 ;  /* 0x20000033ff257230 */ /* 0x100fe40000004100 */
[----:B------:R-:W-:Y:S01]  /*73c0*/  FMUL R19, R32, R19 ;  /* 0x0000001320137220 */ /* 0x000fe20000400000 */
[----:B------:R-:W-:Y:S01]  /*73d0*/  HADD2.F32 R36, -RZ, R51.H1_H1 ;  /* 0x30000033ff247230 */ /* 0x000fe20000004100 */
        /* <DEDUP_REMOVED lines=22> */
[----:B------:R-:W-:Y:S02]  /*7540*/  UIADD3 UR12, UP0, UPT, UR50, 0x680, URZ ;  /* 0x00000680320c7890 */ /* 0x000fe4000ff1e0ff */
[----:B------:R-:W-:Y:S02]  /*7550*/  UIADD3 UR9, UPT, UPT, UR41, 0x10, URZ ;  /* 0x0000001029097890 */ /* 0x000fe4000fffe0ff */
[----:B------:R-:W-:Y:S02]  /*7560*/  UIADD3 UR8, UPT, UPT, UR44, 0x1200, URZ ;  /* 0x000012002c087890 */ /* 0x000fe4000fffe0ff */
[----:B------:R-:W-:Y:S01]  /*7570*/  UIADD3.X UR13, UPT, UPT, URZ, UR51, URZ, UP0, !UPT ;  /* 0x00000033ff0d7290 */ /* 0x000fe200087fe4ff */
[----:B------:R-:W-:Y:S01]  /*7580*/  UMOV UR10, UR42 ;  /* 0x0000002a000a7c82 */ /* 0x000fe20008000000 */
[----:B------:R-:W-:Y:S01]  /*7590*/  UMOV UR11, UR36 ;  /* 0x00000024000b7c82 */ /* 0x000fe20008000000 */
[----:B------:R-:W-:Y:S02]  /*75a0*/  UIADD3 UR5, UPT, UPT, UR41, 0x50, URZ ;  /* 0x0000005029057890 */ /* 0x000fe4000fffe0ff */
[----:B------:R-:W-:Y:S01]  /*75b0*/  UIADD3 UR4, UPT, UPT, UR44, 0x1a00, URZ ;  /* 0x00001a002c047890 */ /* 0x000fe2000fffe0ff */
[----:B------:R-:W-:Y:S03]  /*75c0*/  UMOV UR6, UR42 ;  /* 0x0000002a00067c82 */ /* 0x000fe60008000000 */
[----:B------:R2:W-:Y:S01]  /*75d0*/  UTMASTG.3D [UR8], [UR12] ;  /* 0x000000080c0073b5 */ /* 0x0005e20008010000 */
[----:B------:R-:W-:Y:S04]  /*75e0*/  UMOV UR7, UR36 ;  /* 0x0000002400077c82 */ /* 0x000fe80008000000 */
[----:B------:R2:W-:Y:S01]  /*75f0*/  UTMASTG.3D [UR4], [UR12] ;  /* 0x000000040c0073b5 */ /* 0x0005e20008010000 */
[----:B------:R0:W-:Y:S01]  /*7600*/  UTMACMDFLUSH ;  /* 0x00000000000079b7 */ /* 0x0001e20000000000 */
[----:B--2---:R-:W-:Y:S04]  /*7610*/  DEPBAR.LE SB0, 0x1 ;  /* 0x000080400000791a */ /* 0x004fe80000000000 */
.L_x_128:
[----:B------:R-:W-:Y:S05]  /*7620*/  BSYNC.RECONVERGENT B0 ;  /* 0x0000000000007941 */ /* 0x000fea0003800200 */
.L_x_127:
[----:B------:R-:W-:Y:S01]  /*7630*/  BAR.SYNC.DEFER_BLOCKING 0x1, 0x80 ;  /* 0x0042000000007b1d */ /* 0x000fe20000010000 */
[----:B------:R-:W-:Y:S04]  /*7640*/  UIADD3 UR40, UPT, UPT, UR48, 0x1, URZ ;  /* 0x0000000130287890 */ /* 0x000fe8000fffe0ff */
[----:B------:R-:W-:Y:S04]  /*7650*/  UISETP.NE.AND UP0, UPT, UR40, 0x4, UPT ;  /* 0x000000042800788c */ /* 0x000fe8000bf05270 */
[----:B------:R-:W-:Y:S01]  /*7660*/  USEL UR40, UR40, URZ, UP0 ;  /* 0x000000ff28287287 */ /* 0x000fe20008000000 */
[----:B------:R2:W-:Y:S01]  /*7670*/  @P6 SYNCS.ARRIVE.TRANS64.RED.A1T0 RZ, [R86+URZ], RZ ;  /* 0x000000ff56ff69a7 */ /* 0x0005e200081004ff */
[----:B------:R-:W-:Y:S01]  /*7680*/  BSSY B1, `(.L_x_129) ;  /* 0x0000013000017945 */ /* 0x000fe20003800000 */
[----:B------:R-:W3:Y:S02]  /*7690*/  @P6 SYNCS.PHASECHK.TRANS64.TRYWAIT P0, [R87+URZ+0x60], R92 ;  /* 0x0000605c570065a7 */ /* 0x000ee400080011ff */
[----:B---3--:R-:W-:Y:S01]  /*76a0*/  @P6 SEL R39, RZ, 0x1, !P0 ;  /* 0x00000001ff276807 */ /* 0x008fe20004000000 */
[----:B--2---:R-:W-:Y:S06]  /*76b0*/  @!P6 BRA `(.L_x_130) ;  /* 0x00000000003ce947 */ /* 0x004fec0003800000 */
[----:B------:R-:W-:Y:S01]  /*76c0*/  ISETP.NE.AND P1, PT, R84, RZ, PT ;  /* 0x000000ff5400720c */ /* 0x000fe20003f25270 */
[----:B------:R-:W-:Y:S01]  /*76d0*/  BSSY B0, `(.L_x_131) ;  /* 0x0000009000007945 */ /* 0x000fe20003800000 */
[----:B------:R-:W-:Y:S11]  /*76e0*/  ISETP.NE.AND P0, PT, R39, RZ, PT ;  /* 0x000000ff2700720c */ /* 0x000ff60003f05270 */
[----:B------:R-:W-:Y:S05]  /*76f0*/  @P1 IMAD R2, R38, 0x1000, R81 ;  /* 0x0000100026021824 */ /* 0x000fea00078e0251 */
[----:B------:R-:W-:Y:S05]  /*7700*/  @P1 IADD3 R0, PT, PT, R2, UR44, RZ ;  /* 0x0000002c02001c10 */ /* 0x000fea000fffe0ff */
[----:B------:R-:W-:Y:S01]  /*7710*/  @P1 IMAD.IADD R0, R85, 0x1, R0 ;  /* 0x0000000155001824 */ /* 0x000fe200078e0200 */
[----:B------:R-:W-:Y:S06]  /*7720*/  @P0 BRA `(.L_x_132) ;  /* 0x00000000000c0947 */ /* 0x000fec0003800000 */
[----:B------:R-:W-:Y:S04]  /*7730*/  SHF.L.U32 R4, R75, 0x1f, RZ ;  /* 0x0000001f4b047819 */ /* 0x000fe800000006ff */
[----:B------:R-:W2:Y:S02]  /*7740*/  SYNCS.PHASECHK.TRANS64.TRYWAIT P0, [R87+URZ+0x60], R4 ;  /* 0x00006004570075a7 */ /* 0x000ea400080011ff */
[----:B--2---:R-:W-:Y:S05]  /*7750*/  @!P0 BRA `(.L_x_133) ;  /* 0x0000002000288947 */ /* 0x004fea0003800000 */
.L_x_132:
[----:B------:R-:W-:Y:S05]  /*7760*/  BSYNC B0 ;  /* 0x0000000000007941 */ /* 0x000fea0003800000 */
.L_x_131:
[----:B------:R-:W-:Y:S02]  /*7770*/  ISETP.NE.AND P0, PT, R84, RZ, PT ;  /* 0x000000ff5400720c */ /* 0x000fe40003f05270 */
[----:B------:R-:W-:Y:S11]  /*7780*/  IADD3 R38, PT, PT, R38, 0x1, RZ ;  /* 0x0000000126267810 */ /* 0x000ff60007ffe0ff */
[----:B------:R3:W4:Y:S04]  /*7790*/  @P0 LDS.128 R40, [R2+UR44+0x200] ;  /* 0x0002002c02280984 */ /* 0x0007280008000c00 */
[----:B------:R3:W1:Y:S02]  /*77a0*/  @P0 LDS.128 R48, [R0+0x200] ;  /* 0x0002000000300984 */ /* 0x0006640000000c00 */
.L_x_130:
[----:B------:R-:W-:Y:S05]  /*77b0*/  BSYNC B1 ;  /* 0x0000000000017941 */ /* 0x000fea0003800000 */
.L_x_129:
[----:B------:R-:W-:Y:S05]  /*77c0*/  VIADD R3, R34, 0x20 ;  /* 0x0000002022037836 */ /* 0x000fea0000000000 */
[----:B------:R-:W-:Y:S04]  /*77d0*/  SHF.R.U32.HI R3, RZ, 0x15, R3 ;  /* 0x00000015ff037819 */ /* 0x000fe80000011603 */
[----:B------:R-:W-:Y:S11]  /*77e0*/  LOP3.LUT P0, RZ, R3, 0x3, R70, 0x48, !PT ;  /* 0x0000000303ff7812 */ /* 0x000ff60007804846 */
[----:B------:R-:W-:Y:S02]  /*77f0*/  @!UPT UIADD3 URZ, UPT, UPT, URZ, URZ, URZ ;  /* 0x000000fffffff290 */ /* 0x000fe4000fffe0ff */
[----:B------:R-:W-:Y:S05]  /*7800*/  @!P0 BRA `(.L_x_134) ;  /* 0x0000000000408947 */ /* 0x000fea0003800000 */
[----:B------:R-:W5:Y:S01]  /*7810*/  LDCU.64 UR8, c[0x4][0x70] ;  /* 0x01000e00ff0877ac */ /* 0x000f620008000a00 */
[----:B------:R-:W-:Y:S01]  /*7820*/  MOV R3, 0x0 ;  /* 0x0000000000037802 */ /* 0x000fe20000000f00 */
[----:B------:R-:W-:Y:S02]  /*7830*/  HFMA2 R12, -RZ, RZ, 0, 5.9604644775390625e-08 ;  /* 0x00000001ff0c7431 */ /* 0x000fe400000001ff */
[----:B------:R-:W-:Y:S02]  /*7840*/  IMAD.MOV.U32 R8, RZ, RZ, 0x192 ;  /* 0x00000192ff087424 */ /* 0x000fe400078e00ff */
[----:B------:R-:W-:Y:S01]  /*7850*/  IMAD.MOV.U32 R13, RZ, RZ, RZ ;  /* 0x000000ffff0d7224 */ /* 0x000fe200078e00ff */
[----:B------:R-:W4:Y:S01]  /*7860*/  LDCU.64 UR6, c[0x4][0x78] ;  /* 0x01000f00ff0677ac */ /* 0x000f220008000a00 */
[----:B---3--:R-:W3:Y:S01]  /*7870*/  LDC.64 R2, c[0x4][R3] ;  /* 0x0100000003027b82 */ /* 0x008ee20000000a00 */
[----:B------:R-:W1:Y:S01]  /*7880*/  LDCU.64 UR4, c[0x4][0x10] ;  /* 0x01000200ff0477ac */ /* 0x000e620008000a00 */
[----:B-----5:R-:W-:Y:S01]  /*7890*/  MOV R5, UR9 ;  /* 0x0000000900057c02 */ /* 0x020fe20008000f00 */
[----:B--2---:R-:W-:Y:S01]  /*78a0*/  IMAD.U32 R4, RZ, RZ, UR8 ;  /* 0x00000008ff047e24 */ /* 0x004fe2000f8e00ff */
[----:B----4-:R-:W-:Y:S01]  /*78b0*/  MOV R7, UR7 ;  /* 0x0000000700077c02 */ /* 0x010fe20008000f00 */
[----:B------:R-:W-:Y:S01]  /*78c0*/  IMAD.U32 R6, RZ, RZ, UR6 ;  /* 0x00000006ff067e24 */ /* 0x000fe2000f8e00ff */
[----:B-1----:R-:W-:Y:S01]  /*78d0*/  MOV R11, UR5 ;  /* 0x00000005000b7c02 */ /* 0x002fe20008000f00 */
[----:B------:R-:W-:Y:S02]  /*78e0*/  IMAD.U32 R10, RZ, RZ, UR4 ;  /* 0x00000004ff0a7e24 */ /* 0x000fe4000f8e00ff */
[----:B------:R-:W-:Y:S07]  /*78f0*/  LEPC R20, `(.L_x_134) ;  /* 0x000000001014794e */ /* 0x000fee0000000000 */
[----:B---3--:R-:W-:Y:S05]  /*7900*/  CALL.ABS.NOINC R2 ;  /* 0x0000000002007343 */ /* 0x008fea0003c00000 */
.L_x_134:
        /* <DEDUP_REMOVED lines=8> */
[----:B--2---:R-:W-:Y:S01]  /*7990*/  MOV R87, UR37 ;  /* 0x0000002500577c02 */ /* 0x004fe20008000f00 */
[----:B-1----:R-:W-:Y:S01]  /*79a0*/  HADD2.F32 R37, -RZ, R48.H0_H0 ;  /* 0x20000030ff257230 */ /* 0x002fe20000004100 */
[----:B------:R-:W-:Y:S01]  /*79b0*/  @P6 LEA R86, R86, UR44, 0x3 ;  /* 0x0000002c56566c11 */ /* 0x000fe2000f8e18ff */
[----:B------:R-:W-:Y:S01]  /*79c0*/  BSSY.RECONVERGENT B0, `(.L_x_135) ;  /* 0x0000052000007945 */ /* 0x000fe20003800200 */
[----:B------:R-:W-:Y:S02]  /*79d0*/  LEA R92, R38, UR44, 0x3 ;  /* 0x0000002c265c7c11 */ /* 0x000fe4000f8e18ff */
[----:B------:R-:W-:Y:S01]  /*79e0*/  @P6 IADD3 R86, PT, PT, R86, 0x80, RZ ;  /* 0x0000008056566810 */ /* 0x000fe20007ffe0ff */
[----:B------:R-:W3:Y:S03]  /*79f0*/  LDTM.x16 R4, tmem[UR4+0x20] ;  /* 0x00002004000479ee */ /* 0x000ee60008240000 */
[----:B------:R-:W-:Y:S02]  /*7a00*/  @P6 PRMT R86, R87, 0x654, R86 ;  /* 0x0000065457566816 */ /* 0x000fe40000000056 */
[----:B------:R-:W-:Y:S01]  /*7a10*/  @P6 SHF.L.U32 R87, R75, 0x1f, RZ ;  /* 0x0000001f4b576819 */ /* 0x000fe200000006ff */
[C---:B---3--:R-:W-:Y:S01]  /*7a20*/  FMUL R0, R32.reuse, R4 ;  /* 0x0000000420007220 */ /* 0x048fe20000400000 */
        /* <DEDUP_REMOVED lines=75> */
.L_x_136:
[----:B------:R-:W-:Y:S05]  /*7ee0*/  BSYNC.RECONVERGENT B0 ;  /* 0x0000000000007941 */ /* 0x000fea0003800200 */
.L_x_135:
        /* <DEDUP_REMOVED lines=19> */
.L_x_140:
[----:B------:R-:W-:Y:S05]  /*8020*/  BSYNC B0 ;  /* 0x0000000000007941 */ /* 0x000fea0003800000 */
.L_x_139:
[----:B------:R-:W-:Y:S11]  /*8030*/  ISETP.NE.AND P0, PT, R84, RZ, PT ;  /* 0x000000ff5400720c */ /* 0x000ff60003f05270 */
[----:B------:R-:W-:Y:S02]  /*8040*/  @!UPT UIADD3 URZ, UPT, UPT, URZ, URZ, URZ ;  /* 0x000000fffffff290 */ /* 0x000fe4000fffe0ff */
[----:B------:R3:W4:Y:S04]  /*8050*/  @P0 LDS.128 R40, [R38+UR44+0x200] ;  /* 0x0002002c26280984 */ /* 0x0007280008000c00 */
[----:B------:R3:W1:Y:S02]  /*8060*/  @P0 LDS.128 R48, [R85+0x200] ;  /* 0x0002000055300984 */ /* 0x0006640000000c00 */
.L_x_138:
[----:B------:R-:W-:Y:S05]  /*8070*/  BSYNC B1 ;  /* 0x0000000000017941 */ /* 0x000fea0003800000 */
.L_x_137:
        /* <DEDUP_REMOVED lines=11> */
[----:B------:R-:W1:Y:S01]  /*8130*/  LDC.64 R2, c[0x4][R3] ;  /* 0x0100000003027b82 */ /* 0x000e620000000a00 */
[----:B------:R-:W3:Y:S01]  /*8140*/  LDCU.64 UR4, c[0x4][0x10] ;  /* 0x01000200ff0477ac */ /* 0x000ee20008000a00 */
[----:B--2---:R-:W-:Y:S01]  /*8150*/  MOV R5, UR9 ;  /* 0x0000000900057c02 */ /* 0x004fe20008000f00 */
[----:B------:R-:W-:Y:S01]  /*8160*/  IMAD.U32 R4, RZ, RZ, UR8 ;  /* 0x00000008ff047e24 */ /* 0x000fe2000f8e00ff */
[----:B-----5:R-:W-:Y:S01]  /*8170*/  MOV R7, UR7 ;  /* 0x0000000700077c02 */ /* 0x020fe20008000f00 */
[----:B------:R-:W-:Y:S01]  /*8180*/  IMAD.U32 R6, RZ, RZ, UR6 ;  /* 0x00000006ff067e24 */ /* 0x000fe2000f8e00ff */
[----:B---3--:R-:W-:Y:S01]  /*8190*/  MOV R11, UR5 ;  /* 0x00000005000b7c02 */ /* 0x008fe20008000f00 */
[----:B------:R-:W-:Y:S02]  /*81a0*/  IMAD.U32 R10, RZ, RZ, UR4 ;  /* 0x00000004ff0a7e24 */ /* 0x000fe4000f8e00ff */
[----:B------:R-:W-:Y:S07]  /*81b0*/  LEPC R20, `(.L_x_142) ;  /* 0x000000001014794e */ /* 0x000fee0000000000 */
[----:B-1--4-:R-:W-:Y:S05]  /*81c0*/  CALL.ABS.NOINC R2 ;  /* 0x0000000002007343 */ /* 0x012fea0003c00000 */
.L_x_142:
[----:B------:R-:W-:Y:S01]  /*81d0*/  ISETP.NE.AND P0, PT, R76, RZ, PT ;  /* 0x000000ff4c00720c */ /* 0x000fe20003f05270 */
[----:B------:R-:W-:Y:S05]  /*81e0*/  WARPSYNC.ALL ;  /* 0x0000000000007948 */ /* 0x000fea0003800000 */
[----:B------:R-:W-:Y:S01]  /*81f0*/  R2UR UR4, R34 ;  /* 0x00000000220472ca */ /* 0x000fe200000e0000 */
[--C-:B----4-:R-:W-:Y:S01]  /*8200*/  HADD2.F32 R20, -RZ, R40.reuse.H0_H0 ;  /* 0x20000028ff147230 */ /* 0x110fe20000004100 */
[----:B------:R-:W-:Y:S01]  /*8210*/  IADD3 R78, PT, PT, R78, 0xf0, RZ ;  /* 0x000000f04e4e7810 */ /* 0x000fe20007ffe0ff */
[----:B------:R-:W-:Y:S01]  /*8220*/  HADD2.F32 R36, -RZ, R40.H1_H1 ;  /* 0x30000028ff247230 */ /* 0x000fe20000004100 */
[----:B------:R-:W-:Y:S01]  /*8230*/  BSSY.RECONVERGENT B0, `(.L_x_143) ;  /* 0x0000053000007945 */ /* 0x000fe20003800200 */
[--C-:B------:R-:W-:Y:S01]  /*8240*/  HADD2.F32 R21, -RZ, R41.reuse.H0_H0 ;  /* 0x20000029ff157230 */ /* 0x100fe20000004100 */
[----:B------:R-:W-:Y:S01]  /*8250*/  LOP3.LUT R78, R78, 0xfefffff8, RZ, 0xc0, !PT ;  /* 0xfefffff84e4e7812 */ /* 0x000fe200078ec0ff */
[----:B---3--:R-:W-:Y:S02]  /*8260*/  HADD2.F32 R38, -RZ, R41.H1_H1 ;  /* 0x30000029ff267230 */ /* 0x008fe40000004100 */
[--C-:B------:R-:W-:Y:S02]  /*8270*/  HADD2.F32 R37, -RZ, R42.reuse.H0_H0 ;  /* 0x2000002aff257230 */ /* 0x100fe40000004100 */
[----:B------:R-:W-:Y:S02]  /*8280*/  HADD2.F32 R40, -RZ, R42.H1_H1 ;  /* 0x3000002aff287230 */ /* 0x000fe40000004100 */
[----:B------:R-:W2:Y:S01]  /*8290*/  LDTM.x16 R4, tmem[UR4+0x30] ;  /* 0x00003004000479ee */ /* 0x000ea20008240000 */
[----:B------:R-:W-:Y:S01]  /*82a0*/  NOP ;  /* 0x0000000000007918 */ /* 0x000fe20000000000 */
[----:B--2---:R2:W-:Y:S01]  /*82b0*/  SYNCS.ARRIVE.TRANS64.RED.A1T0 RZ, [R78+URZ], RZ ;  /* 0x000000ff4eff79a7 */ /* 0x0045e200081004ff */
[--C-:B------:R-:W-:Y:S02]  /*82c0*/  HADD2.F32 R39, -RZ, R43.reuse.H0_H0 ;  /* 0x2000002bff277230 */ /* 0x100fe40000004100 */
[----:B------:R-:W-:Y:S02]  /*82d0*/  HADD2.F32 R42, -RZ, R43.H1_H1 ;  /* 0x3000002bff2a7230 */ /* 0x000fe40000004100 */
[--C-:B-1----:R-:W-:Y:S02]  /*82e0*/  HADD2.F32 R41, -RZ, R48.reuse.H0_H0 ;  /* 0x20000030ff297230 */ /* 0x102fe40000004100 */
[----:B------:R-:W-:Y:S02]  /*82f0*/  HADD2.F32 R43, -RZ, R48.H1_H1 ;  /* 0x30000030ff2b7230 */ /* 0x000fe40000004100 */
[--C-:B------:R-:W-:Y:S02]  /*8300*/  HADD2.F32 R44, -RZ, R49.reuse.H0_H0 ;  /* 0x20000031ff2c7230 */ /* 0x100fe40000004100 */
[----:B------:R-:W-:Y:S02]  /*8310*/  HADD2.F32 R46, -RZ, R49.H1_H1 ;  /* 0x30000031ff2e7230 */ /* 0x000fe40000004100 */
[--C-:B------:R-:W-:Y:S02]  /*8320*/  HADD2.F32 R45, -RZ, R50.reuse.H0_H0 ;  /* 0x20000032ff2d7230 */ /* 0x100fe40000004100 */
[----:B------:R-:W-:Y:S02]  /*8330*/  HADD2.F32 R48, -RZ, R50.H1_H1 ;  /* 0x30000032ff307230 */ /* 0x000fe40000004100 */
[--C-:B------:R-:W-:Y:S02]  /*8340*/  HADD2.F32 R47, -RZ, R51.reuse.H0_H0 ;  /* 0x20000033ff2f7230 */ /* 0x100fe40000004100 */
[----:B------:R-:W-:Y:S02]  /*8350*/  HADD2.F32 R50, -RZ, R51.H1_H1 ;  /* 0x30000033ff327230 */ /* 0x000fe40000004100 */
[C---:B------:R-:W-:Y:S01]  /*8360*/  FMUL R4, R32.reuse, R4 ;  /* 0x0000000420047220 */ /* 0x040fe20000400000 */
[C---:B------:R-:W-:Y:S01]  /*8370*/  FMUL R5, R32.reuse, R5 ;  /* 0x0000000520057220 */ /* 0x040fe20000400000 */
[C---:B------:R-:W-:Y:S01]  /*8380*/  FMUL R6, R32.reuse, R6 ;  /* 0x0000000620067220 */ /* 0x040fe20000400000 */
[C---:B------:R-:W-:Y:S01]  /*8390*/  FMUL R7, R32.reuse, R7 ;  /* 0x0000000720077220 */ /* 0x040fe20000400000 */
[C---:B------:R-:W-:Y:S01]  /*83a0*/  FFMA R4, R35.reuse, R20, R4 ;  /* 0x0000001423047223 */ /* 0x040fe20000000004 */
        /* <DEDUP_REMOVED lines=21> */
[----:B------:R-:W-:Y:S01]  /*8500*/  FFMA R15, R35, R46, R15 ;  /* 0x0000002e230f7223 */ /* 0x000fe2000000000f */
        /* <DEDUP_REMOVED lines=20> */
[----:B-1----:R-:W1:Y:S02]  /*8650*/  FENCE.VIEW.ASYNC.S ;  /* 0x00000000000073c6 */ /* 0x002e640000000000 */
[----:B-1----:R-:W-:Y:S06]  /*8660*/  BAR.SYNC.DEFER_BLOCKING 0x1, 0x80 ;  /* 0x0042000000007b1d */ /* 0x002fec0000010000 */
        /* <DEDUP_REMOVED lines=14> */
[----:B-1----:R-:W-:Y:S04]  /*8750*/  DEPBAR.LE SB0, 0x1 ;  /* 0x000080400000791a */ /* 0x002fe80000000000 */
.L_x_144:
[----:B------:R-:W-:Y:S05]  /*8760*/  BSYNC.RECONVERGENT B0 ;  /* 0x0000000000007941 */ /* 0x000fea0003800200 */
.L_x_143:
[----:B------:R-:W-:Y:S01]  /*8770*/  BAR.SYNC.DEFER_BLOCKING 0x1, 0x80 ;  /* 0x0042000000007b1d */ /* 0x000fe20000010000 */
[----:B------:R-:W-:Y:S01]  /*8780*/  UISETP.NE.AND UP0, UPT, UR45, -0x4, UPT ;  /* 0xfffffffc2d00788c */ /* 0x000fe2000bf05270 */
[----:B------:R-:W-:Y:S08]  /*8790*/  IADD3 R0, PT, PT, R30, 0x1, RZ ;  /* 0x000000011e007810 */ /* 0x000ff00007ffe0ff */
[----:B------:R-:W-:Y:S05]  /*87a0*/  BRA.U !UP0, `(.L_x_145) ;  /* 0x0000000108287547 */ /* 0x000fea000b800000 */
[----:B------:R-:W-:Y:S01]  /*87b0*/  ISETP.NE.AND P0, PT, R82, RZ, PT ;  /* 0x000000ff5200720c */ /* 0x000fe20003f05270 */
[----:B------:R-:W-:Y:S01]  /*87c0*/  IMAD.U32 R3, RZ, RZ, UR48 ;  /* 0x00000030ff037e24 */ /* 0x000fe2000f8e00ff */
[----:B------:R-:W-:Y:S01]  /*87d0*/  UIADD3 UR48, UPT, UPT, UR48, 0x1, URZ ;  /* 0x0000000130307890 */ /* 0x000fe2000fffe0ff */
[----:B------:R-:W-:Y:S03]  /*87e0*/  IMAD.U32 R2, RZ, RZ, UR37 ;  /* 0x00000025ff027e24 */ /* 0x000fe6000f8e00ff */
[----:B------:R-:W-:Y:S04]  /*87f0*/  UISETP.NE.AND UP0, UPT, UR48, 0x4, UPT ;  /* 0x000000043000788c */ /* 0x000fe8000bf05270 */
[----:B------:R-:W-:Y:S03]  /*8800*/  USEL UR48, UR48, URZ, UP0 ;  /* 0x000000ff30307287 */ /* 0x000fe60008000000 */
[----:B------:R-:W-:Y:S05]  /*8810*/  @P0 LEA R3, R3, UR44, 0x3 ;  /* 0x0000002c03030c11 */ /* 0x000fea000f8e18ff */
[----:B------:R-:W-:Y:S05]  /*8820*/  @P0 VIADD R3, R3, 0x80 ;  /* 0x0000008003030836 */ /* 0x000fea0000000000 */
[----:B------:R-:W-:Y:S04]  /*8830*/  @P0 PRMT R2, R2, 0x654, R3 ;  /* 0x0000065402020816 */ /* 0x000fe80000000003 */
[----:B------:R1:W-:Y:S03]  /*8840*/  @P0 SYNCS.ARRIVE.TRANS64.RED.A1T0 RZ, [R2+URZ], RZ ;  /* 0x000000ff02ff09a7 */ /* 0x0003e600081004ff */
.L_x_145:
[----:B------:R-:W-:Y:S01]  /*8850*/  ISETP.NE.AND P2, PT, R77, RZ, PT ;  /* 0x000000ff4d00720c */ /* 0x000fe20003f45270 */
[----:B------:R-:W-:Y:S01]  /*8860*/  UIADD3 UR45, UPT, UPT, UR45, 0x4, URZ ;  /* 0x000000042d2d7890 */ /* 0x000fe2000fffe0ff */
[----:B------:R-:W-:Y:S01]  /*8870*/  ISETP.NE.AND P0, PT, R80, 0x2, PT ;  /* 0x000000025000780c */ /* 0x000fe20003f05270 */
[----:B------:R-:W-:Y:S01]  /*8880*/  IMAD.IADD R20, R29, 0x1, R62 ;  /* 0x000000011d147824 */ /* 0x000fe200078e023e */
[----:B------:R-:W-:Y:S01]  /*8890*/  ISETP.NE.AND P1, PT, R0, 0x4, PT ;  /* 0x000000040000780c */ /* 0x000fe20003f25270 */
[----:B------:R-:W-:Y:S01]  /*88a0*/  IMAD.IADD R21, R31, 0x1, R64 ;  /* 0x000000011f157824 */ /* 0x000fe200078e0240 */
[----:B-1----:R-:W-:Y:S02]  /*88b0*/  SEL R2, RZ, 0x1, P0 ;  /* 0x00000001ff027807 */ /* 0x002fe40000000000 */
[----:B------:R-:W-:Y:S02]  /*88c0*/  SEL R3, RZ, 0x1, P1 ;  /* 0x00000001ff037807 */ /* 0x000fe40000800000 */
[----:B------:R-:W-:Y:S02]  /*88d0*/  LOP3.LUT R73, R73, R2, RZ, 0x3c, !PT ;  /* 0x0000000249497212 */ /* 0x000fe400078e3cff */
[----:B------:R-:W-:Y:S02]  /*88e0*/  LOP3.LUT R74, R74, R3, RZ, 0x3c, !PT ;  /* 0x000000034a4a7212 */ /* 0x000fe400078e3cff */
[----:B------:R-:W-:Y:S02]  /*88f0*/  @P2 R2UR UR36, R72 ;  /* 0x00000000482422ca */ /* 0x000fe400000e0000 */
[----:B------:R-:W-:Y:S02]  /*8900*/  SEL R80, R80, RZ, P0 ;  /* 0x000000ff50507207 */ /* 0x000fe40000000000 */
[----:B------:R-:W-:Y:S01]  /*8910*/  SEL R30, R0, RZ, P1 ;  /* 0x000000ff001e7207 */ /* 0x000fe20000800000 */
[----:B------:R-:W-:Y:S10]  /*8920*/  @P2 BRA `(.L_x_146) ;  /* 0xffffffcc00e42947 */ /* 0x000ff4000383ffff */
[----:B------:R-:W1:Y:S01]  /*8930*/  LDCU.64 UR6, c[0x0][0x888] ;  /* 0x00011100ff0677ac */ /* 0x000e620008000a00 */
[----:B------:R-:W3:Y:S01]  /*8940*/  LDCU.64 UR4, c[0x0][0x890] ;  /* 0x00011200ff0477ac */ /* 0x000ee20008000a00 */
[----:B-1----:R-:W-:Y:S02]  /*8950*/  ISETP.NE.U32.AND P2, PT, RZ, UR6, PT ;  /* 0x00000006ff007c0c */ /* 0x002fe4000bf45070 */
[----:B---3--:R-:W-:Y:S02]  /*8960*/  ISETP.NE.U32.AND P1, PT, RZ, UR4, PT ;  /* 0x00000004ff007c0c */ /* 0x008fe4000bf25070 */
[----:B------:R-:W-:Y:S02]  /*8970*/  ISETP.NE.AND.EX P2, PT, RZ, UR7, PT, P2 ;  /* 0x00000007ff007c0c */ /* 0x000fe4000bf45320 */
[----:B------:R-:W-:-:S13]  /*8980*/  ISETP.NE.AND.EX P0, PT, RZ, UR5, PT, P1 ;  /* 0x00000005ff007c0c */ /* 0x000fda000bf05310 */
[----:B------:R-:W-:Y:S05]  /*8990*/  @P2 BRA P0, `(.L_x_147) ;  /* 0x00000000003c2947 */ /* 0x000fea0000000000 */
[----:B------:R-:W-:-:S13]  /*89a0*/  ISETP.NE.AND.EX P1, PT, RZ, UR5, PT, P1 ;  /* 0x00000005ff007c0c */ /* 0x000fda000bf25310 */
[----:B------:R-:W-:Y:S05]  /*89b0*/  @P1 BRA `(.L_x_148) ;  /* 0x00000000000c1947 */ /* 0x000fea0003800000 */
[----:B------:R-:W-:-:S13]  /*89c0*/  FSETP.NEU.AND P0, PT, R35, RZ, PT ;  /* 0x000000ff2300720b */ /* 0x000fda0003f0d000 */
[----:B------:R-:W-:Y:S05]  /*89d0*/  @!P0 EXIT ;  /* 0x000000000000894d */ /* 0x000fea0003800000 */
[----:B------:R-:W-:Y:S05]  /*89e0*/  BRA `(.L_x_147) ;  /* 0x0000000000287947 */ /* 0x000fea0003800000 */
.L_x_148:
[----:B------:R-:W-:Y:S01]  /*89f0*/  ISETP.NE.AND P0, PT, R79, RZ, PT ;  /* 0x000000ff4f00720c */ /* 0x000fe20003f05270 */
[----:B------:R-:W-:-:S12]  /*8a00*/  BSSY.RECONVERGENT B0, `(.L_x_147) ;  /* 0x0000008000007945 */ /* 0x000fd80003800200 */
[----:B------:R-:W-:Y:S05]  /*8a10*/  @P0 BRA `(.L_x_149) ;  /* 0x0000000000100947 */ /* 0x000fea0003800000 */
[----:B------:R-:W-:-:S04]  /*8a20*/  ISETP.NE.U32.AND P0, PT, RZ, UR6, PT ;  /* 0x00000006ff007c0c */ /* 0x000fc8000bf05070 */
[----:B------:R-:W-:-:S13]  /*8a30*/  ISETP.NE.AND.EX P0, PT, RZ, UR7, PT, P0 ;  /* 0x00000007ff007c0c */ /* 0x000fda000bf05300 */
[----:B------:R-:W-:Y:S05]  /*8a40*/  @!P0 EXIT ;  /* 0x000000000000894d */ /* 0x000fea0003800000 */
[----:B------:R-:W-:Y:S05]  /*8a50*/  BRA `(.L_x_150) ;  /* 0x0000000000087947 */ /* 0x000fea0003800000 */
.L_x_149:
[----:B------:R-:W-:-:S13]  /*8a60*/  FSETP.NEU.AND P0, PT, R35, RZ, PT ;  /* 0x000000ff2300720b */ /* 0x000fda0003f0d000 */
[----:B------:R-:W-:Y:S05]  /*8a70*/  @!P0 EXIT ;  /* 0x000000000000894d */ /* 0x000fea0003800000 */
.L_x_150:
[----:B------:R-:W-:Y:S05]  /*8a80*/  BSYNC.RECONVERGENT B0 ;  /* 0x0000000000007941 */ /* 0x000fea0003800200 */
.L_x_147:
[----:B------:R-:W-:Y:S01]  /*8a90*/  ULEA UR4, UR48, UR44, 0x3 ;  /* 0x0000002c30047291 */ /* 0x000fe2000f8e18ff */
[----:B------:R-:W-:-:S04]  /*8aa0*/  DEPBAR.LE SB0, 0x0 ;  /* 0x000080000000791a */ /* 0x000fc80000000000 */
[----:B------:R-:W-:-:S04]  /*8ab0*/  UIADD3 UR4, UPT, UPT, UR4, 0x80, URZ ;  /* 0x0000008004047890 */ /* 0x000fc8000fffe0ff */
[----:B------:R-:W-:-:S09]  /*8ac0*/  UPRMT UR4, UR37, 0x654, UR4 ;  /* 0x0000065425047896 */ /* 0x000fd20008000004 */
[----:B------:R-:W-:Y:S01]  /*8ad0*/  SYNCS.ARRIVE.TRANS64.RED.A1T0 RZ, [UR4], RZ ;  /* 0x000000ffffff79a7 */ /* 0x000fe20008100404 */
[----:B------:R-:W-:Y:S05]  /*8ae0*/  EXIT ;  /* 0x000000000000794d */ /* 0x000fea0003800000 */
.L_x_24:
[----:B--2---:R2:W4:Y:S02]  /*8af0*/  SYNCS.PHASECHK.TRANS64.TRYWAIT P0, [R3+URZ+0x120], R2 ;  /* 0x00012002030075a7 */ /* 0x00452400080011ff */
[----:B----4-:R-:W-:Y:S05]  /*8b00*/  @!P0 NANOSLEEP.SYNCS 0x989680 ;  /* 0x009896800000895d */ /* 0x010fea0003900000 */
[----:B------:R-:W4:Y:S02]  /*8b10*/  @!P0 SYNCS.PHASECHK.TRANS64 P0, [R3+URZ+0x120], R2 ;  /* 0x00012002030085a7 */ /* 0x000f2400080010ff */
[----:B----4-:R-:W-:Y:S05]  /*8b20*/  @!P0 BRA `(.L_x_24) ;  /* 0xfffffffc00f08947 */ /* 0x010fea000383ffff */
[----:B------:R-:W-:Y:S05]  /*8b30*/  BRA `(.L_x_151) ;  /* 0xffffff8c00a87947 */ /* 0x000fea000383ffff */
.L_x_27:
[----:B-1----:R-:W-:-:S07]  /*8b40*/  MOV R2, UR33 ;  /* 0x0000002100027c02 */ /* 0x002fce0008000f00 */
.L_x_152:
[----:B-1----:R1:W2:Y:S02]  /*8b50*/  SYNCS.PHASECHK.TRANS64.TRYWAIT P0, [R2+URZ+0x30], R5 ;  /* 0x00003005020075a7 */ /* 0x0022a400080011ff */
[----:B--2---:R-:W-:Y:S05]  /*8b60*/  @!P0 NANOSLEEP.SYNCS 0x989680 ;  /* 0x009896800000895d */ /* 0x004fea0003900000 */
[----:B------:R-:W2:Y:S02]  /*8b70*/  @!P0 SYNCS.PHASECHK.TRANS64 P0, [R2+URZ+0x30], R5 ;  /* 0x00003005020085a7 */ /* 0x000ea400080010ff */
[----:B--2---:R-:W-:Y:S05]  /*8b80*/  @!P0 BRA `(.L_x_152) ;  /* 0xfffffffc00f08947 */ /* 0x004fea000383ffff */
[----:B------:R-:W-:Y:S05]  /*8b90*/  BRA `(.L_x_26) ;  /* 0xffffff9000107947 */ /* 0x000fea000383ffff */
.L_x_34:
[----:B-1----:R-:W-:-:S07]  /*8ba0*/  MOV R2, UR17 ;  /* 0x0000001100027c02 */ /* 0x002fce0008000f00 */
.L_x_153:
[----:B-1----:R1:W2:Y:S02]  /*8bb0*/  SYNCS.PHASECHK.TRANS64.TRYWAIT P0, [R2+URZ+0x30], R5 ;  /* 0x00003005020075a7 */ /* 0x0022a400080011ff */
[----:B--2---:R-:W-:Y:S05]  /*8bc0*/  @!P0 NANOSLEEP.SYNCS 0x989680 ;  /* 0x009896800000895d */ /* 0x004fea0003900000 */
[----:B------:R-:W2:Y:S02]  /*8bd0*/  @!P0 SYNCS.PHASECHK.TRANS64 P0, [R2+URZ+0x30], R5 ;  /* 0x00003005020085a7 */ /* 0x000ea400080010ff */
[----:B--2---:R-:W-:Y:S05]  /*8be0*/  @!P0 BRA `(.L_x_153) ;  /* 0xfffffffc00f08947 */ /* 0x004fea000383ffff */
[----:B------:R-:W-:Y:S05]  /*8bf0*/  BRA `(.L_x_33) ;  /* 0xffffff9000d07947 */ /* 0x000fea000383ffff */
.L_x_39:
[----:B-1----:R1:W2:Y:S02]  /*8c00*/  SYNCS.PHASECHK.TRANS64.TRYWAIT P0, [R2+URZ+0xb0], R3 ;  /* 0x0000b003020075a7 */ /* 0x0022a400080011ff */
[----:B--2---:R-:W-:Y:S05]  /*8c10*/  @!P0 NANOSLEEP.SYNCS 0x989680 ;  /* 0x009896800000895d */ /* 0x004fea0003900000 */
[----:B------:R-:W2:Y:S02]  /*8c20*/  @!P0 SYNCS.PHASECHK.TRANS64 P0, [R2+URZ+0xb0], R3 ;  /* 0x0000b003020085a7 */ /* 0x000ea400080010ff */
[----:B--2---:R-:W-:Y:S05]  /*8c30*/  @!P0 BRA `(.L_x_39) ;  /* 0xfffffffc00f08947 */ /* 0x004fea000383ffff */
[----:B------:R-:W-:Y:S05]  /*8c40*/  BRA `(.L_x_154) ;  /* 0xffffff9400787947 */ /* 0x000fea000383ffff */
.L_x_43:
[----:B---3--:R-:W-:-:S07]  /*8c50*/  MOV R0, UR4 ;  /* 0x0000000400007c02 */ /* 0x008fce0008000f00 */
.L_x_155:
[----:B-1----:R1:W2:Y:S02]  /*8c60*/  SYNCS.PHASECHK.TRANS64.TRYWAIT P0, [R0+URZ], R3 ;  /* 0x00000003000075a7 */ /* 0x0022a400080011ff */
[----:B--2---:R-:W-:Y:S05]  /*8c70*/  @!P0 NANOSLEEP.SYNCS 0x989680 ;  /* 0x009896800000895d */ /* 0x004fea0003900000 */
[----:B------:R-:W2:Y:S02]  /*8c80*/  @!P0 SYNCS.PHASECHK.TRANS64 P0, [R0+URZ], R3 ;  /* 0x00000003000085a7 */ /* 0x000ea400080010ff */
[----:B--2---:R-:W-:Y:S05]  /*8c90*/  @!P0 BRA `(.L_x_155) ;  /* 0xfffffffc00f08947 */ /* 0x004fea000383ffff */
[----:B------:R-:W-:Y:S05]  /*8ca0*/  BRA `(.L_x_156) ;  /* 0xffffff9800e87947 */ /* 0x000fea000383ffff */
.L_x_44:
[----:B---3--:R-:W-:-:S07]  /*8cb0*/  MOV R0, UR4 ;  /* 0x0000000400007c02 */ /* 0x008fce0008000f00 */
.L_x_157:
[----:B-1----:R1:W2:Y:S02]  /*8cc0*/  SYNCS.PHASECHK.TRANS64.TRYWAIT P0, [R0+URZ], R3 ;  /* 0x00000003000075a7 */ /* 0x0022a400080011ff */
[----:B--2---:R-:W-:Y:S05]  /*8cd0*/  @!P0 NANOSLEEP.SYNCS 0x989680 ;  /* 0x009896800000895d */ /* 0x004fea0003900000 */
[----:B------:R-:W2:Y:S02]  /*8ce0*/  @!P0 SYNCS.PHASECHK.TRANS64 P0, [R0+URZ], R3 ;  /* 0x00000003000085a7 */ /* 0x000ea400080010ff */
[----:B--2---:R-:W-:Y:S05]  /*8cf0*/  @!P0 BRA `(.L_x_157) ;  /* 0xfffffffc00f08947 */ /* 0x004fea000383ffff */
[----:B------:R-:W-:Y:S05]  /*8d00*/  BRA `(.L_x_158) ;  /* 0xffffff9800f47947 */ /* 0x000fea000383ffff */
.L_x_45:
[----:B---3--:R-:W-:-:S07]  /*8d10*/  MOV R0, UR4 ;  /* 0x0000000400007c02 */ /* 0x008fce0008000f00 */
.L_x_159:
[----:B-1----:R1:W2:Y:S02]  /*8d20*/  SYNCS.PHASECHK.TRANS64.TRYWAIT P0, [R0+URZ], R3 ;  /* 0x00000003000075a7 */ /* 0x0022a400080011ff */
[----:B--2---:R-:W-:Y:S05]  /*8d30*/  @!P0 NANOSLEEP.SYNCS 0x989680 ;  /* 0x009896800000895d */ /* 0x004fea0003900000 */
[----:B------:R-:W2:Y:S02]  /*8d40*/  @!P0 SYNCS.PHASECHK.TRANS64 P0, [R0+URZ], R3 ;  /* 0x00000003000085a7 */ /* 0x000ea400080010ff */
[----:B--2---:R-:W-:Y:S05]  /*8d50*/  @!P0 BRA `(.L_x_159) ;  /* 0xfffffffc00f08947 */ /* 0x004fea000383ffff */
[----:B------:R-:W-:Y:S05]  /*8d60*/  BRA `(.L_x_160) ;  /* 0xffffff9c00007947 */ /* 0x000fea000383ffff */
.L_x_46:
[----:B---3--:R-:W-:-:S07]  /*8d70*/  MOV R0, UR4 ;  /* 0x0000000400007c02 */ /* 0x008fce0008000f00 */
.L_x_161:
[----:B-1----:R1:W2:Y:S02]  /*8d80*/  SYNCS.PHASECHK.TRANS64.TRYWAIT P0, [R0+URZ], R3 ;  /* 0x00000003000075a7 */ /* 0x0022a400080011ff */
[----:B--2---:R-:W-:Y:S05]  /*8d90*/  @!P0 NANOSLEEP.SYNCS 0x989680 ;  /* 0x009896800000895d */ /* 0x004fea0003900000 */
[----:B------:R-:W2:Y:S02]  /*8da0*/  @!P0 SYNCS.PHASECHK.TRANS64 P0, [R0+URZ], R3 ;  /* 0x00000003000085a7 */ /* 0x000ea400080010ff */
[----:B--2---:R-:W-:Y:S05]  /*8db0*/  @!P0 BRA `(.L_x_161) ;  /* 0xfffffffc00f08947 */ /* 0x004fea000383ffff */
[----:B------:R-:W-:Y:S05]  /*8dc0*/  BRA `(.L_x_162) ;  /* 0xffffff9c000c7947 */ /* 0x000fea000383ffff */
.L_x_47:
[----:B---3--:R-:W-:-:S07]  /*8dd0*/  MOV R0, UR4 ;  /* 0x0000000400007c02 */ /* 0x008fce0008000f00 */
.L_x_163:
[----:B-1----:R1:W2:Y:S02]  /*8de0*/  SYNCS.PHASECHK.TRANS64.TRYWAIT P0, [R0+URZ], R3 ;  /* 0x00000003000075a7 */ /* 0x0022a400080011ff */
[----:B--2---:R-:W-:Y:S05]  /*8df0*/  @!P0 NANOSLEEP.SYNCS 0x989680 ;  /* 0x009896800000895d */ /* 0x004fea0003900000 */
[----:B------:R-:W2:Y:S02]  /*8e00*/  @!P0 SYNCS.PHASECHK.TRANS64 P0, [R0+URZ], R3 ;  /* 0x00000003000085a7 */ /* 0x000ea400080010ff */
[----:B--2---:R-:W-:Y:S05]  /*8e10*/  @!P0 BRA `(.L_x_163) ;  /* 0xfffffffc00f08947 */ /* 0x004fea000383ffff */
[----:B------:R-:W-:Y:S05]  /*8e20*/  BRA `(.L_x_164) ;  /* 0xffffff9c00187947 */ /* 0x000fea000383ffff */
.L_x_50:
[----:B-1----:R1:W2:Y:S02]  /*8e30*/  SYNCS.PHASECHK.TRANS64.TRYWAIT P0, [R0+URZ+0x110], R5 ;  /* 0x00011005000075a7 */ /* 0x0022a400080011ff */
[----:B--2---:R-:W-:Y:S05]  /*8e40*/  @!P0 NANOSLEEP.SYNCS 0x989680 ;  /* 0x009896800000895d */ /* 0x004fea0003900000 */
[----:B------:R-:W2:Y:S02]  /*8e50*/  @!P0 SYNCS.PHASECHK.TRANS64 P0, [R0+URZ+0x110], R5 ;  /* 0x00011005000085a7 */ /* 0x000ea400080010ff */
[----:B--2---:R-:W-:Y:S05]  /*8e60*/  @!P0 BRA `(.L_x_50) ;  /* 0xfffffffc00f08947 */ /* 0x004fea000383ffff */
[----:B------:R-:W-:Y:S05]  /*8e70*/  BRA `(.L_x_165) ;  /* 0xffffff9c00787947 */ /* 0x000fea000383ffff */
.L_x_51:
[----:B------:R-:W-:-:S07]  /*8e80*/  MOV R0, UR5 ;  /* 0x0000000500007c02 */ /* 0x000fce0008000f00 */
.L_x_166:
[----:B-1----:R1:W2:Y:S02]  /*8e90*/  SYNCS.PHASECHK.TRANS64.TRYWAIT P0, [R0+URZ+0xc0], R7 ;  /* 0x0000c007000075a7 */ /* 0x0022a400080011ff */
[----:B--2---:R-:W-:Y:S05]  /*8ea0*/  @!P0 NANOSLEEP.SYNCS 0x989680 ;  /* 0x009896800000895d */ /* 0x004fea0003900000 */
[----:B------:R-:W2:Y:S02]  /*8eb0*/  @!P0 SYNCS.PHASECHK.TRANS64 P0, [R0+URZ+0xc0], R7 ;  /* 0x0000c007000085a7 */ /* 0x000ea400080010ff */
[----:B--2---:R-:W-:Y:S05]  /*8ec0*/  @!P0 BRA `(.L_x_166) ;  /* 0xfffffffc00f08947 */ /* 0x004fea000383ffff */
[----:B------:R-:W-:Y:S05]  /*8ed0*/  BRA `(.L_x_167) ;  /* 0xffffff9c00887947 */ /* 0x000fea000383ffff */
.L_x_52:
[----:B-1----:R1:W2:Y:S02]  /*8ee0*/  SYNCS.PHASECHK.TRANS64.TRYWAIT P1, [R0+URZ+0xb0], R5 ;  /* 0x0000b005000075a7 */ /* 0x0022a400080211ff */
[----:B--2---:R-:W-:Y:S05]  /*8ef0*/  @!P1 NANOSLEEP.SYNCS 0x989680 ;  /* 0x009896800000995d */ /* 0x004fea0003900000 */
[----:B------:R-:W2:Y:S02]  /*8f00*/  @!P1 SYNCS.PHASECHK.TRANS64 P1, [R0+URZ+0xb0], R5 ;  /* 0x0000b005000095a7 */ /* 0x000ea400080210ff */
[----:B--2---:R-:W-:Y:S05]  /*8f10*/  @!P1 BRA `(.L_x_52) ;  /* 0xfffffffc00f09947 */ /* 0x004fea000383ffff */
[----:B------:R-:W-:Y:S05]  /*8f20*/  BRA `(.L_x_168) ;  /* 0xffffff9c00b87947 */ /* 0x000fea000383ffff */
.L_x_55:
[----:B------:R-:W-:-:S07]  /*8f30*/  MOV R0, UR5 ;  /* 0x0000000500007c02 */ /* 0x000fce0008000f00 */
.L_x_169:
[----:B-1----:R1:W2:Y:S02]  /*8f40*/  SYNCS.PHASECHK.TRANS64.TRYWAIT P0, [R0+URZ+0xc0], R3 ;  /* 0x0000c003000075a7 */ /* 0x0022a400080011ff */
[----:B--2---:R-:W-:Y:S05]  /*8f50*/  @!P0 NANOSLEEP.SYNCS 0x989680 ;  /* 0x009896800000895d */ /* 0x004fea0003900000 */
[----:B------:R-:W2:Y:S02]  /*8f60*/  @!P0 SYNCS.PHASECHK.TRANS64 P0, [R0+URZ+0xc0], R3 ;  /* 0x0000c003000085a7 */ /* 0x000ea400080010ff */
[----:B--2---:R-:W-:Y:S05]  /*8f70*/  @!P0 BRA `(.L_x_169) ;  /* 0xfffffffc00f08947 */ /* 0x004fea000383ffff */
[----:B------:R-:W-:Y:S05]  /*8f80*/  BRA `(.L_x_54) ;  /* 0xffffffa0000c7947 */ /* 0x000fea000383ffff */
.L_x_64:
[----:B-1----:R-:W-:-:S04]  /*8f90*/  MOV R4, UR4 ;  /* 0x0000000400047c02 */ /* 0x002fc80008000f00 */
[----:B------:R1:W2:Y:S03]  /*8fa0*/  SYNCS.PHASECHK.TRANS64.TRYWAIT P0, [R4+URZ+0x8], R5 ;  /* 0x00000805040075a7 */ /* 0x0002a600080011ff */
[----:B--2---:R-:W-:Y:S05]  /*8fb0*/  @!P0 NANOSLEEP.SYNCS 0x989680 ;  /* 0x009896800000895d */ /* 0x004fea0003900000 */
[----:B------:R-:W2:Y:S02]  /*8fc0*/  @!P0 SYNCS.PHASECHK.TRANS64 P0, [R4+URZ+0x8], R5 ;  /* 0x00000805040085a7 */ /* 0x000ea400080010ff */
[----:B--2---:R-:W-:Y:S05]  /*8fd0*/  @!P0 BRA `(.L_x_64) ;  /* 0xfffffffc00ec8947 */ /* 0x004fea000383ffff */
[----:B------:R-:W-:Y:S05]  /*8fe0*/  BRA `(.L_x_63) ;  /* 0xffffffa000c07947 */ /* 0x000fea000383ffff */
.L_x_66:
[----:B------:R-:W-:Y:S01]  /*8ff0*/  BSSY B0, `(.L_x_170) ;  /* 0x0000006000007945 */ /* 0x000fe20003800000 */
[----:B------:R-:W-:-:S07]  /*9000*/  MOV R15, 0xffffffff ;  /* 0xffffffff000f7802 */ /* 0x000fce0000000f00 */
[----:B-1---5:R-:W-:Y:S05]  /*9010*/  WARPSYNC.COLLECTIVE R15, `(.L_x_171) ;  /* 0x000000000f0c7348 */ /* 0x022fea0003c00000 */
[----:B------:R-:W-:Y:S02]  /*9020*/  ELECT P6, UR79, PT ;  /* 0x00000000004f782f */ /* 0x000fe400038c0000 */
[----:B------:R-:W-:Y:S01]  /*9030*/  MOV R14, UR79 ;  /* 0x0000004f000e7c02 */ /* 0x000fe20008000f00 */
[----:B-1---5:R-:W-:Y:S10]  /*9040*/  ENDCOLLECTIVE ;  /* 0x000000000000791b */ /* 0x022ff40003800000 */
.L_x_171:
[----:B------:R-:W-:Y:S05]  /*9050*/  BSYNC B0 ;  /* 0x0000000000007941 */ /* 0x000fea0003800000 */
.L_x_170:
[----:B------:R-:W-:Y:S05]  /*9060*/  BRA `(.L_x_172) ;  /* 0xffffffa000f07947 */ /* 0x000fea000383ffff */
.L_x_68:
[----:B-1----:R-:W-:-:S04]  /*9070*/  MOV R2, UR4 ;  /* 0x0000000400027c02 */ /* 0x002fc80008000f00 */
[----:B------:R1:W2:Y:S03]  /*9080*/  SYNCS.PHASECHK.TRANS64.TRYWAIT P0, [R2+URZ+0x8], R3 ;  /* 0x00000803020075a7 */ /* 0x0002a600080011ff */
[----:B--2---:R-:W-:Y:S05]  /*9090*/  @!P0 NANOSLEEP.SYNCS 0x989680 ;  /* 0x009896800000895d */ /* 0x004fea0003900000 */
[----:B------:R-:W2:Y:S02]  /*90a0*/  @!P0 SYNCS.PHASECHK.TRANS64 P0, [R2+URZ+0x8], R3 ;  /* 0x00000803020085a7 */ /* 0x000ea400080010ff */
[----:B--2---:R-:W-:Y:S05]  /*90b0*/  @!P0 BRA `(.L_x_68) ;  /* 0xfffffffc00ec8947 */ /* 0x004fea000383ffff */
[----:B------:R-:W-:Y:S05]  /*90c0*/  BRA `(.L_x_67) ;  /* 0xffffffa000f47947 */ /* 0x000fea000383ffff */
.L_x_69:
[----:B-1----:R1:W2:Y:S02]  /*90d0*/  SYNCS.PHASECHK.TRANS64.TRYWAIT P0, [R0+URZ+0xb0], R5 ;  /* 0x0000b005000075a7 */ /* 0x0022a400080011ff */
[----:B--2---:R-:W-:Y:S05]  /*90e0*/  @!P0 NANOSLEEP.SYNCS 0x989680 ;  /* 0x009896800000895d */ /* 0x004fea0003900000 */
[----:B------:R-:W2:Y:S02]  /*90f0*/  @!P0 SYNCS.PHASECHK.TRANS64 P0, [R0+URZ+0xb0], R5 ;  /* 0x0000b005000085a7 */ /* 0x000ea400080010ff */
[----:B--2---:R-:W-:Y:S05]  /*9100*/  @!P0 BRA `(.L_x_69) ;  /* 0xfffffffc00f08947 */ /* 0x004fea000383ffff */
[----:B------:R-:W-:Y:S05]  /*9110*/  BRA `(.L_x_173) ;  /* 0xffffffa400d87947 */ /* 0x000fea000383ffff */
.L_x_71:
[----:B------:R-:W-:-:S07]  /*9120*/  MOV R0, UR7 ;  /* 0x0000000700007c02 */ /* 0x000fce0008000f00 */
.L_x_174:
[----:B-1----:R1:W2:Y:S02]  /*9130*/  SYNCS.PHASECHK.TRANS64.TRYWAIT P0, [R0+URZ+0xf0], R5 ;  /* 0x0000f005000075a7 */ /* 0x0022a400080011ff */
[----:B--2---:R-:W-:Y:S05]  /*9140*/  @!P0 NANOSLEEP.SYNCS 0x989680 ;  /* 0x009896800000895d */ /* 0x004fea0003900000 */
[----:B------:R-:W2:Y:S02]  /*9150*/  @!P0 SYNCS.PHASECHK.TRANS64 P0, [R0+URZ+0xf0], R5 ;  /* 0x0000f005000085a7 */ /* 0x000ea400080010ff */
[----:B--2---:R-:W-:Y:S05]  /*9160*/  @!P0 BRA `(.L_x_174) ;  /* 0xfffffffc00f08947 */ /* 0x004fea000383ffff */
[----:B------:R-:W-:Y:S05]  /*9170*/  BRA `(.L_x_175) ;  /* 0xffffffa800247947 */ /* 0x000fea000383ffff */
.L_x_74:
[----:B------:R-:W-:Y:S07]  /*9180*/  MOV R0, UR6 ;  /* 0x0000000600007c02 */ /* 0x000fee0008000f00 */
.L_x_176:
[----:B-1----:R1:W2:Y:S02]  /*9190*/  SYNCS.PHASECHK.TRANS64.TRYWAIT P0, [R0+URZ], R5 ;  /* 0x00000005000075a7 */ /* 0x0022a400080011ff */
[----:B--2---:R-:W-:Y:S05]  /*91a0*/  @!P0 NANOSLEEP.SYNCS 0x989680 ;  /* 0x009896800000895d */ /* 0x004fea0003900000 */
[----:B------:R-:W2:Y:S02]  /*91b0*/  @!P0 SYNCS.PHASECHK.TRANS64 P0, [R0+URZ], R5 ;  /* 0x00000005000085a7 */ /* 0x000ea400080010ff */
[----:B--2---:R-:W-:Y:S05]  /*91c0*/  @!P0 BRA `(.L_x_176) ;  /* 0xfffffffc00f08947 */ /* 0x004fea000383ffff */
[----:B------:R-:W-:Y:S05]  /*91d0*/  BRA `(.L_x_73) ;  /* 0xffffffa800387947 */ /* 0x000fea000383ffff */
.L_x_78:
[----:B-1----:R-:W-:-:S07]  /*91e0*/  MOV R0, UR7 ;  /* 0x0000000700007c02 */ /* 0x002fce0008000f00 */
.L_x_177:
[----:B-1----:R1:W2:Y:S02]  /*91f0*/  SYNCS.PHASECHK.TRANS64.TRYWAIT P0, [R0+URZ], R3 ;  /* 0x00000003000075a7 */ /* 0x0022a400080011ff */
[----:B--2---:R-:W-:Y:S05]  /*9200*/  @!P0 NANOSLEEP.SYNCS 0x989680 ;  /* 0x009896800000895d */ /* 0x004fea0003900000 */
[----:B------:R-:W2:Y:S02]  /*9210*/  @!P0 SYNCS.PHASECHK.TRANS64 P0, [R0+URZ], R3 ;  /* 0x00000003000085a7 */ /* 0x000ea400080010ff */
[----:B--2---:R-:W-:Y:S05]  /*9220*/  @!P0 BRA `(.L_x_177) ;  /* 0xfffffffc00f08947 */ /* 0x004fea000383ffff */
[----:B------:R-:W-:Y:S05]  /*9230*/  BRA `(.L_x_178) ;  /* 0xffffffac002c7947 */ /* 0x000fea000383ffff */
.L_x_79:
[----:B------:R-:W-:-:S07]  /*9240*/  MOV R0, UR7 ;  /* 0x0000000700007c02 */ /* 0x000fce0008000f00 */
.L_x_179:
[----:B-1----:R1:W2:Y:S02]  /*9250*/  SYNCS.PHASECHK.TRANS64.TRYWAIT P0, [R0+URZ], R3 ;  /* 0x00000003000075a7 */ /* 0x0022a400080011ff */
[----:B--2---:R-:W-:Y:S05]  /*9260*/  @!P0 NANOSLEEP.SYNCS 0x989680 ;  /* 0x009896800000895d */ /* 0x004fea0003900000 */
[----:B------:R-:W2:Y:S02]  /*9270*/  @!P0 SYNCS.PHASECHK.TRANS64 P0, [R0+URZ], R3 ;  /* 0x00000003000085a7 */ /* 0x000ea400080010ff */
[----:B--2---:R-:W-:Y:S05]  /*9280*/  @!P0 BRA `(.L_x_179) ;  /* 0xfffffffc00f08947 */ /* 0x004fea000383ffff */
[----:B------:R-:W-:Y:S05]  /*9290*/  BRA `(.L_x_180) ;  /* 0xffffffac00387947 */ /* 0x000fea000383ffff */
.L_x_80:
[----:B------:R-:W-:-:S07]  /*92a0*/  MOV R0, UR7 ;  /* 0x0000000700007c02 */ /* 0x000fce0008000f00 */
.L_x_181:
[----:B-1----:R1:W2:Y:S02]  /*92b0*/  SYNCS.PHASECHK.TRANS64.TRYWAIT P0, [R0+URZ], R3 ;  /* 0x00000003000075a7 */ /* 0x0022a400080011ff */
[----:B--2---:R-:W-:Y:S05]  /*92c0*/  @!P0 NANOSLEEP.SYNCS 0x989680 ;  /* 0x009896800000895d */ /* 0x004fea0003900000 */
[----:B------:R-:W2:Y:S02]  /*92d0*/  @!P0 SYNCS.PHASECHK.TRANS64 P0, [R0+URZ], R3 ;  /* 0x00000003000085a7 */ /* 0x000ea400080010ff */
[----:B--2---:R-:W-:Y:S05]  /*92e0*/  @!P0 BRA `(.L_x_181) ;  /* 0xfffffffc00f08947 */ /* 0x004fea000383ffff */
[----:B------:R-:W-:Y:S05]  /*92f0*/  BRA `(.L_x_182) ;  /* 0xffffffac00447947 */ /* 0x000fea000383ffff */
.L_x_83:
[----:B------:R-:W-:-:S07]  /*9300*/  MOV R0, UR5 ;  /* 0x0000000500007c02 */ /* 0x000fce0008000f00 */
.L_x_183:
[----:B-1----:R1:W2:Y:S02]  /*9310*/  SYNCS.PHASECHK.TRANS64.TRYWAIT P1, [R0+URZ+0x130], R3 ;  /* 0x00013003000075a7 */ /* 0x0022a400080211ff */
[----:B--2---:R-:W-:Y:S05]  /*9320*/  @!P1 NANOSLEEP.SYNCS 0x989680 ;  /* 0x009896800000995d */ /* 0x004fea0003900000 */
[----:B------:R-:W2:Y:S02]  /*9330*/  @!P1 SYNCS.PHASECHK.TRANS64 P1, [R0+URZ+0x130], R3 ;  /* 0x00013003000095a7 */ /* 0x000ea400080210ff */
[----:B--2---:R-:W-:Y:S05]  /*9340*/  @!P1 BRA `(.L_x_183) ;  /* 0xfffffffc00f09947 */ /* 0x004fea000383ffff */
[----:B------:R-:W-:Y:S05]  /*9350*/  BRA `(.L_x_184) ;  /* 0xffffffac00907947 */ /* 0x000fea000383ffff */
.L_x_88:
[----:B--2---:R2:W3:Y:S02]  /*9360*/  SYNCS.PHASECHK.TRANS64.TRYWAIT P0, [R0+URZ+0xb0], R3 ;  /* 0x0000b003000075a7 */ /* 0x0044e400080011ff */
[----:B---3--:R-:W-:Y:S05]  /*9370*/  @!P0 NANOSLEEP.SYNCS 0x989680 ;  /* 0x009896800000895d */ /* 0x008fea0003900000 */
[----:B------:R-:W3:Y:S02]  /*9380*/  @!P0 SYNCS.PHASECHK.TRANS64 P0, [R0+URZ+0xb0], R3 ;  /* 0x0000b003000085a7 */ /* 0x000ee400080010ff */
[----:B---3--:R-:W-:Y:S05]  /*9390*/  @!P0 BRA `(.L_x_88) ;  /* 0xfffffffc00f08947 */ /* 0x008fea000383ffff */
[----:B------:R-:W-:Y:S05]  /*93a0*/  BRA `(.L_x_185) ;  /* 0xffffffb000947947 */ /* 0x000fea000383ffff */
.L_x_91:
[----:B------:R-:W-:Y:S07]  /*93b0*/  MOV R0, UR4 ;  /* 0x0000000400007c02 */ /* 0x000fee0008000f00 */
.L_x_186:
[----:B--2---:R2:W3:Y:S02]  /*93c0*/  SYNCS.PHASECHK.TRANS64.TRYWAIT P0, [R0+URZ+0xa8], R3 ;  /* 0x0000a803000075a7 */ /* 0x0044e400080011ff */
[----:B---3--:R-:W-:Y:S05]  /*93d0*/  @!P0 NANOSLEEP.SYNCS 0x989680 ;  /* 0x009896800000895d */ /* 0x008fea0003900000 */
[----:B------:R-:W3:Y:S02]  /*93e0*/  @!P0 SYNCS.PHASECHK.TRANS64 P0, [R0+URZ+0xa8], R3 ;  /* 0x0000a803000085a7 */ /* 0x000ee400080010ff */
[----:B---3--:R-:W-:Y:S05]  /*93f0*/  @!P0 BRA `(.L_x_186) ;  /* 0xfffffffc00f08947 */ /* 0x008fea000383ffff */
[----:B------:R-:W-:Y:S05]  /*9400*/  BRA `(.L_x_90) ;  /* 0xffffffb400747947 */ /* 0x000fea000383ffff */
.L_x_94:
[----:B------:R-:W-:Y:S07]  /*9410*/  MOV R3, UR4 ;  /* 0x0000000400037c02 */ /* 0x000fee0008000f00 */
.L_x_187:
[----:B-1----:R1:W2:Y:S02]  /*9420*/  SYNCS.PHASECHK.TRANS64.TRYWAIT P0, [R3+URZ+0x80], R12 ;  /* 0x0000800c030075a7 */ /* 0x0022a400080011ff */
[----:B--2---:R-:W-:Y:S05]  /*9430*/  @!P0 NANOSLEEP.SYNCS 0x989680 ;  /* 0x009896800000895d */ /* 0x004fea0003900000 */
[----:B------:R-:W2:Y:S02]  /*9440*/  @!P0 SYNCS.PHASECHK.TRANS64 P0, [R3+URZ+0x80], R12 ;  /* 0x0000800c030085a7 */ /* 0x000ea400080010ff */
[----:B--2---:R-:W-:Y:S05]  /*9450*/  @!P0 BRA `(.L_x_187) ;  /* 0xfffffffc00f08947 */ /* 0x004fea000383ffff */
[----:B------:R-:W-:Y:S05]  /*9460*/  BRA `(.L_x_188) ;  /* 0xffffffb400f07947 */ /* 0x000fea000383ffff */
.L_x_95:
[----:B-1----:R-:W-:Y:S07]  /*9470*/  MOV R3, UR4 ;  /* 0x0000000400037c02 */ /* 0x002fee0008000f00 */
.L_x_189:
[----:B-1----:R1:W2:Y:S02]  /*9480*/  SYNCS.PHASECHK.TRANS64.TRYWAIT P0, [R3+URZ+0x88], R12 ;  /* 0x0000880c030075a7 */ /* 0x0022a400080011ff */
[----:B--2---:R-:W-:Y:S05]  /*9490*/  @!P0 NANOSLEEP.SYNCS 0x989680 ;  /* 0x009896800000895d */ /* 0x004fea0003900000 */
[----:B------:R-:W2:Y:S02]  /*94a0*/  @!P0 SYNCS.PHASECHK.TRANS64 P0, [R3+URZ+0x88], R12 ;  /* 0x0000880c030085a7 */ /* 0x000ea400080010ff */
[----:B--2---:R-:W-:Y:S05]  /*94b0*/  @!P0 BRA `(.L_x_189) ;  /* 0xfffffffc00f08947 */ /* 0x004fea000383ffff */
[----:B------:R-:W-:Y:S05]  /*94c0*/  BRA `(.L_x_190) ;  /* 0xffffffb8004c7947 */ /* 0x000fea000383ffff */
.L_x_96:
[----:B-1----:R-:W-:Y:S07]  /*94d0*/  MOV R3, UR4 ;  /* 0x0000000400037c02 */ /* 0x002fee0008000f00 */
.L_x_191:
[----:B-1----:R1:W2:Y:S02]  /*94e0*/  SYNCS.PHASECHK.TRANS64.TRYWAIT P0, [R3+URZ+0x90], R12 ;  /* 0x0000900c030075a7 */ /* 0x0022a400080011ff */
[----:B--2---:R-:W-:Y:S05]  /*94f0*/  @!P0 NANOSLEEP.SYNCS 0x989680 ;  /* 0x009896800000895d */ /* 0x004fea0003900000 */
[----:B------:R-:W2:Y:S02]  /*9500*/  @!P0 SYNCS.PHASECHK.TRANS64 P0, [R3+URZ+0x90], R12 ;  /* 0x0000900c030085a7 */ /* 0x000ea400080010ff */
[----:B--2---:R-:W-:Y:S05]  /*9510*/  @!P0 BRA `(.L_x_191) ;  /* 0xfffffffc00f08947 */ /* 0x004fea000383ffff */
[----:B------:R-:W-:Y:S05]  /*9520*/  BRA `(.L_x_192) ;  /* 0xffffffb800a87947 */ /* 0x000fea000383ffff */
.L_x_97:
[----:B------:R-:W-:Y:S07]  /*9530*/  MOV R3, UR4 ;  /* 0x0000000400037c02 */ /* 0x000fee0008000f00 */
.L_x_193:
[----:B-1----:R1:W2:Y:S02]  /*9540*/  SYNCS.PHASECHK.TRANS64.TRYWAIT P0, [R3+URZ+0x98], R12 ;  /* 0x0000980c030075a7 */ /* 0x0022a400080011ff */
[----:B--2---:R-:W-:Y:S05]  /*9550*/  @!P0 NANOSLEEP.SYNCS 0x989680 ;  /* 0x009896800000895d */ /* 0x004fea0003900000 */
[----:B------:R-:W2:Y:S02]  /*9560*/  @!P0 SYNCS.PHASECHK.TRANS64 P0, [R3+URZ+0x98], R12 ;  /* 0x0000980c030085a7 */ /* 0x000ea400080010ff */
[----:B--2---:R-:W-:Y:S05]  /*9570*/  @!P0 BRA `(.L_x_193) ;  /* 0xfffffffc00f08947 */ /* 0x004fea000383ffff */
[----:B------:R-:W-:Y:S05]  /*9580*/  BRA `(.L_x_194) ;  /* 0xffffffbc00487947 */ /* 0x000fea000383ffff */
.L_x_99:
[----:B------:R-:W-:-:S07]  /*9590*/  MOV R0, UR4 ;  /* 0x0000000400007c02 */ /* 0x000fce0008000f00 */
.L_x_195:
[----:B-1----:R1:W3:Y:S02]  /*95a0*/  SYNCS.PHASECHK.TRANS64.TRYWAIT P0, [R0+URZ+0x80], R3 ;  /* 0x00008003000075a7 */ /* 0x0022e400080011ff */
[----:B---3--:R-:W-:Y:S05]  /*95b0*/  @!P0 NANOSLEEP.SYNCS 0x989680 ;  /* 0x009896800000895d */ /* 0x008fea0003900000 */
[----:B------:R-:W3:Y:S02]  /*95c0*/  @!P0 SYNCS.PHASECHK.TRANS64 P0, [R0+URZ+0x80], R3 ;  /* 0x00008003000085a7 */ /* 0x000ee400080010ff */
[----:B---3--:R-:W-:Y:S05]  /*95d0*/  @!P0 BRA `(.L_x_195) ;  /* 0xfffffffc00f08947 */ /* 0x008fea000383ffff */
[----:B------:R-:W-:Y:S05]  /*95e0*/  BRA `(.L_x_196) ;  /* 0xffffffbc00d07947 */ /* 0x000fea000383ffff */
.L_x_100:
[----:B-1----:R-:W-:-:S07]  /*95f0*/  MOV R0, UR4 ;  /* 0x0000000400007c02 */ /* 0x002fce0008000f00 */
.L_x_197:
[----:B-1----:R1:W3:Y:S02]  /*9600*/  SYNCS.PHASECHK.TRANS64.TRYWAIT P0, [R0+URZ+0x88], R3 ;  /* 0x00008803000075a7 */ /* 0x0022e400080011ff */
[----:B---3--:R-:W-:Y:S05]  /*9610*/  @!P0 NANOSLEEP.SYNCS 0x989680 ;  /* 0x009896800000895d */ /* 0x008fea0003900000 */
[----:B------:R-:W3:Y:S02]  /*9620*/  @!P0 SYNCS.PHASECHK.TRANS64 P0, [R0+URZ+0x88], R3 ;  /* 0x00008803000085a7 */ /* 0x000ee400080010ff */
[----:B---3--:R-:W-:Y:S05]  /*9630*/  @!P0 BRA `(.L_x_197) ;  /* 0xfffffffc00f08947 */ /* 0x008fea000383ffff */
[----:B------:R-:W-:Y:S05]  /*9640*/  BRA `(.L_x_198) ;  /* 0xffffffbc00c07947 */ /* 0x000fea000383ffff */
.L_x_101:
[----:B-1----:R-:W-:-:S07]  /*9650*/  MOV R0, UR4 ;  /* 0x0000000400007c02 */ /* 0x002fce0008000f00 */
.L_x_199:
[----:B-1----:R1:W3:Y:S02]  /*9660*/  SYNCS.PHASECHK.TRANS64.TRYWAIT P0, [R0+URZ+0x90], R3 ;  /* 0x00009003000075a7 */ /* 0x0022e400080011ff */
[----:B---3--:R-:W-:Y:S05]  /*9670*/  @!P0 NANOSLEEP.SYNCS 0x989680 ;  /* 0x009896800000895d */ /* 0x008fea0003900000 */
[----:B------:R-:W3:Y:S02]  /*9680*/  @!P0 SYNCS.PHASECHK.TRANS64 P0, [R0+URZ+0x90], R3 ;  /* 0x00009003000085a7 */ /* 0x000ee400080010ff */
[----:B---3--:R-:W-:Y:S05]  /*9690*/  @!P0 BRA `(.L_x_199) ;  /* 0xfffffffc00f08947 */ /* 0x008fea000383ffff */
[----:B------:R-:W-:Y:S05]  /*96a0*/  BRA `(.L_x_200) ;  /* 0xffffffbc00b07947 */ /* 0x000fea000383ffff */
.L_x_103:
[----:B--2---:R2:W3:Y:S02]  /*96b0*/  SYNCS.PHASECHK.TRANS64.TRYWAIT P0, [R0+URZ+0xb0], R3 ;  /* 0x0000b003000075a7 */ /* 0x0044e400080011ff */
[----:B---3--:R-:W-:Y:S05]  /*96c0*/  @!P0 NANOSLEEP.SYNCS 0x989680 ;  /* 0x009896800000895d */ /* 0x008fea0003900000 */
[----:B------:R-:W3:Y:S02]  /*96d0*/  @!P0 SYNCS.PHASECHK.TRANS64 P0, [R0+URZ+0xb0], R3 ;  /* 0x0000b003000085a7 */ /* 0x000ee400080010ff */
[----:B---3--:R-:W-:Y:S05]  /*96e0*/  @!P0 BRA `(.L_x_103) ;  /* 0xfffffffc00f08947 */ /* 0x008fea000383ffff */
[----:B------:R-:W-:Y:S05]  /*96f0*/  BRA `(.L_x_201) ;  /* 0xffffffc000847947 */ /* 0x000fea000383ffff */
.L_x_114:
[----:B-1----:R-:W-:Y:S04]  /*9700*/  MOV R0, UR44 ;  /* 0x0000002c00007c02 */ /* 0x002fe80008000f00 */
[----:B------:R1:W2:Y:S03]  /*9710*/  SYNCS.PHASECHK.TRANS64.TRYWAIT P1, [R0+URZ+0x60], R5 ;  /* 0x00006005000075a7 */ /* 0x0002a600080211ff */
[----:B--2---:R-:W-:Y:S05]  /*9720*/  @!P1 NANOSLEEP.SYNCS 0x989680 ;  /* 0x009896800000995d */ /* 0x004fea0003900000 */
[----:B------:R-:W2:Y:S02]  /*9730*/  @!P1 SYNCS.PHASECHK.TRANS64 P1, [R0+URZ+0x60], R5 ;  /* 0x00006005000095a7 */ /* 0x000ea400080210ff */
[----:B--2---:R-:W-:Y:S05]  /*9740*/  @!P1 BRA `(.L_x_114) ;  /* 0xfffffffc00ec9947 */ /* 0x004fea000383ffff */
[----:B------:R-:W-:Y:S05]  /*9750*/  BRA `(.L_x_113) ;  /* 0xffffffcc007c7947 */ /* 0x000fea000383ffff */
.L_x_116:
[----:B-1----:R1:W4:Y:S02]  /*9760*/  SYNCS.PHASECHK.TRANS64.TRYWAIT P0, [R78+URZ+0xd0], R3 ;  /* 0x0000d0034e0075a7 */ /* 0x00232400080011ff */
[----:B----4-:R-:W-:Y:S05]  /*9770*/  @!P0 NANOSLEEP.SYNCS 0x989680 ;  /* 0x009896800000895d */ /* 0x010fea0003900000 */
[----:B------:R-:W4:Y:S02]  /*9780*/  @!P0 SYNCS.PHASECHK.TRANS64 P0, [R78+URZ+0xd0], R3 ;  /* 0x0000d0034e0085a7 */ /* 0x000f2400080010ff */
[----:B----4-:R-:W-:Y:S05]  /*9790*/  @!P0 BRA `(.L_x_116) ;  /* 0xfffffffc00f08947 */ /* 0x010fea000383ffff */
[----:B------:R-:W-:Y:S05]  /*97a0*/  BRA `(.L_x_115) ;  /* 0xffffffcc009c7947 */ /* 0x000fea000383ffff */
.L_x_125:
[----:B--2---:R2:W3:Y:S02]  /*97b0*/  SYNCS.PHASECHK.TRANS64.TRYWAIT P0, [R3+URZ+0x60], R0 ;  /* 0x00006000030075a7 */ /* 0x0044e400080011ff */
[----:B---3--:R-:W-:Y:S05]  /*97c0*/  @!P0 NANOSLEEP.SYNCS 0x989680 ;  /* 0x009896800000895d */ /* 0x008fea0003900000 */
[----:B------:R-:W3:Y:S02]  /*97d0*/  @!P0 SYNCS.PHASECHK.TRANS64 P0, [R3+URZ+0x60], R0 ;  /* 0x00006000030085a7 */ /* 0x000ee400080010ff */
[----:B---3--:R-:W-:Y:S05]  /*97e0*/  @!P0 BRA `(.L_x_125) ;  /* 0xfffffffc00f08947 */ /* 0x008fea000383ffff */
[----:B------:R-:W-:Y:S05]  /*97f0*/  BRA `(.L_x_124) ;  /* 0xffffffd400a87947 */ /* 0x000fea000383ffff */
.L_x_133:
[----:B--2---:R2:W3:Y:S02]  /*9800*/  SYNCS.PHASECHK.TRANS64.TRYWAIT P0, [R87+URZ+0x60], R4 ;  /* 0x00006004570075a7 */ /* 0x0044e400080011ff */
[----:B---3--:R-:W-:Y:S05]  /*9810*/  @!P0 NANOSLEEP.SYNCS 0x989680 ;  /* 0x009896800000895d */ /* 0x008fea0003900000 */
[----:B------:R-:W3:Y:S02]  /*9820*/  @!P0 SYNCS.PHASECHK.TRANS64 P0, [R87+URZ+0x60], R4 ;  /* 0x00006004570085a7 */ /* 0x000ee400080010ff */
[----:B---3--:R-:W-:Y:S05]  /*9830*/  @!P0 BRA `(.L_x_133) ;  /* 0xfffffffc00f08947 */ /* 0x008fea000383ffff */
[----:B------:R-:W-:Y:S05]  /*9840*/  BRA `(.L_x_132) ;  /* 0xffffffdc00c47947 */ /* 0x000fea000383ffff */
.L_x_141:
[----:B--2---:R2:W3:Y:S02]  /*9850*/  SYNCS.PHASECHK.TRANS64.TRYWAIT P0, [R92+URZ+0x60], R3 ;  /* 0x000060035c0075a7 */ /* 0x0044e400080011ff */
[----:B---3--:R-:W-:Y:S05]  /*9860*/  @!P0 NANOSLEEP.SYNCS 0x989680 ;  /* 0x009896800000895d */ /* 0x008fea0003900000 */
[----:B------:R-:W3:Y:S02]  /*9870*/  @!P0 SYNCS.PHASECHK.TRANS64 P0, [R92+URZ+0x60], R3 ;  /* 0x000060035c0085a7 */ /* 0x000ee400080010ff */
[----:B---3--:R-:W-:Y:S05]  /*9880*/  @!P0 BRA `(.L_x_141) ;  /* 0xfffffffc00f08947 */ /* 0x008fea000383ffff */
[----:B------:R-:W-:Y:S05]  /*9890*/  BRA `(.L_x_140) ;  /* 0xffffffe400e07947 */ /* 0x000fea000383ffff */
        .weak           $__internal_0_$__cuda_sm10x_tcgen05_guardrail_trap_col_being_dealloced_not_returned_by_alloc
        .type           $__internal_0_$__cuda_sm10x_tcgen05_guardrail_trap_col_being_dealloced_not_returned_by_alloc,@function
        .size           $__internal_0_$__cuda_sm10x_tcgen05_guardrail_trap_col_being_dealloced_not_returned_by_alloc,($__internal_1_$__cuda_sm10x_tcgen05_guardrail_trap_phase_invalid_during_alloc - $__internal_0_$__cuda_sm10x_tcgen05_guardrail_trap_col_being_dealloced_not_returned_by_alloc)
$__internal_0_$__cuda_sm10x_tcgen05_guardrail_trap_col_being_dealloced_not_returned_by_alloc:
[----:B------:R-:W-:Y:S05]  /*98a0*/  BPT.TRAP 0x1 ;  /* 0x000000040000795c */ /* 0x000fea0000300000 */
[----:B------:R-:W-:-:S04]  /*98b0*/  HFMA2 R3, -RZ, RZ, 0, 0 ;  /* 0x00000000ff037431 */ /* 0x000fc800000001ff */
[----:B------:R-:W-:Y:S05]  /*98c0*/  RET.REL.NODEC R2 `(_ZN7cutlass13device_kernelINS_4gemm6kernel13GemmUniversalIN4cute5tupleIJiiiiEEENS1_10collective13CollectiveMmaINS1_35MainloopSm100TmaUmmaWarpSpecializedILi6ELi2ELi4ENS5_IJNS4_1CILi2EEENSA_ILi4EEENSA_ILi1EEEEEEEENS5_IJNSA_ILi128EEESG_NSA_ILi64EEEEEENS_6half_tENS5_IJSD_llEEESJ_SK_NS4_8TiledMMAINS4_8MMA_AtomIJNS4_26SM100_MMA_F16BF16_2x1SM_SSISJ_SJ_fLi128ELi128ELNS4_4UMMA5MajorE1ELSP_1ELNSO_7ScaleInE0ELSQ_0EEEEEENS4_6LayoutINS5_IJSD_SD_SD_EEENS5_IJNSA_ILi0EEESV_SV_EEEEENS5_IJNS4_10UnderscoreESY_SY_EEEEENS4_28SM100_TMA_2SM_LOAD_MULTICASTENS4_14ComposedLayoutINS4_7SwizzleILi3ELi4ELi3EEENS4_18smem_ptr_flag_bitsILi16EEENST_INS5_IJSH_NSA_ILi8EEEEEENS5_IJSD_SH_EEEEEEEvNS4_8identityENS4_18SM100_TMA_2SM_LOADES1B_vS1C_EENS_8epilogue10collective18CollectiveEpilogueINS1F_23Sm100TmaWarpSpecializedILi4ELi2ELi16ELb1ELb0EEEJNS5_IJSH_SG_SH_EEENS5_IJNST_ISH_SD_EENST_INS5_IJNSA_ILi16EEESB_EEES19_EEEEESJ_NS5_IJlSD_lEEESJ_S1Q_NS1F_6fusion15FusionCallbacksIS1J_NS1R_17LinearCombinationISJ_fSJ_fLNS_15FloatRoundStyleE2EEES1K_S1P_JEEENS4_5SM1004TMEM4LOAD26SM100_TMEM_LOAD_32dp32b16xENS4_13SM90_TMA_LOADENS12_INS13_ILi1ELi4ELi3EEES16_NST_INS5_IJS17_S1M_EEENS5_IJS1M_SD_EEEEEEENS4_39AutoVectorizingCopyWithAssumedAlignmentILi128EEENS4_14SM90_TMA_STOREES26_S28_S28_EEEvvEEEEvNT_6ParamsE) ;  /* 0xffffff6402cc7950 */ /* 0x000fea0003c3ffff */
        .weak           $__internal_1_$__cuda_sm10x_tcgen05_guardrail_trap_phase_invalid_during_alloc
        .type           $__internal_1_$__cuda_sm10x_tcgen05_guardrail_trap_phase_invalid_during_alloc,@function
        .size           $__internal_1_$__cuda_sm10x_tcgen05_guardrail_trap_phase_invalid_during_alloc,($__internal_2_$__cuda_sm10x_tcgen05_guardrail_trap_unallocated_columns_being_dealloced - $__internal_1_$__cuda_sm10x_tcgen05_guardrail_trap_phase_invalid_during_alloc)
$__internal_1_$__cuda_sm10x_tcgen05_guardrail_trap_phase_invalid_during_alloc:
[----:B------:R-:W-:Y:S05]  /*98d0*/  BPT.TRAP 0x1 ;  /* 0x000000040000795c */ /* 0x000fea0000300000 */
[----:B------:R-:W-:-:S04]  /*98e0*/  MOV R3, 0x0 ;  /* 0x0000000000037802 */ /* 0x000fc80000000f00 */
[----:B------:R-:W-:Y:S05]  /*98f0*/  RET.REL.NODEC R2 `(_ZN7cutlass13device_kernelINS_4gemm6kernel13GemmUniversalIN4cute5tupleIJiiiiEEENS1_10collective13CollectiveMmaINS1_35MainloopSm100TmaUmmaWarpSpecializedILi6ELi2ELi4ENS5_IJNS4_1CILi2EEENSA_ILi4EEENSA_ILi1EEEEEEEENS5_IJNSA_ILi128EEESG_NSA_ILi64EEEEEENS_6half_tENS5_IJSD_llEEESJ_SK_NS4_8TiledMMAINS4_8MMA_AtomIJNS4_26SM100_MMA_F16BF16_2x1SM_SSISJ_SJ_fLi128ELi128ELNS4_4UMMA5MajorE1ELSP_1ELNSO_7ScaleInE0ELSQ_0EEEEEENS4_6LayoutINS5_IJSD_SD_SD_EEENS5_IJNSA_ILi0EEESV_SV_EEEEENS5_IJNS4_10UnderscoreESY_SY_EEEEENS4_28SM100_TMA_2SM_LOAD_MULTICASTENS4_14ComposedLayoutINS4_7SwizzleILi3ELi4ELi3EEENS4_18smem_ptr_flag_bitsILi16EEENST_INS5_IJSH_NSA_ILi8EEEEEENS5_IJSD_SH_EEEEEEEvNS4_8identityENS4_18SM100_TMA_2SM_LOADES1B_vS1C_EENS_8epilogue10collective18CollectiveEpilogueINS1F_23Sm100TmaWarpSpecializedILi4ELi2ELi16ELb1ELb0EEEJNS5_IJSH_SG_SH_EEENS5_IJNST_ISH_SD_EENST_INS5_IJNSA_ILi16EEESB_EEES19_EEEEESJ_NS5_IJlSD_lEEESJ_S1Q_NS1F_6fusion15FusionCallbacksIS1J_NS1R_17LinearCombinationISJ_fSJ_fLNS_15FloatRoundStyleE2EEES1K_S1P_JEEENS4_5SM1004TMEM4LOAD26SM100_TMEM_LOAD_32dp32b16xENS4_13SM90_TMA_LOADENS12_INS13_ILi1ELi4ELi3EEES16_NST_INS5_IJS17_S1M_EEENS5_IJS1M_SD_EEEEEEENS4_39AutoVectorizingCopyWithAssumedAlignmentILi128EEENS4_14SM90_TMA_STOREES26_S28_S28_EEEvvEEEEvNT_6ParamsE) ;  /* 0xffffff6402c07950 */ /* 0x000fea0003c3ffff */
        .weak           $__internal_2_$__cuda_sm10x_tcgen05_guardrail_trap_unallocated_columns_being_dealloced
        .type           $__internal_2_$__cuda_sm10x_tcgen05_guardrail_trap_unallocated_columns_being_dealloced,@function
        .size           $__internal_2_$__cuda_sm10x_tcgen05_guardrail_trap_unallocated_columns_being_dealloced,(.L_x_203 - $__internal_2_$__cuda_sm10x_tcgen05_guardrail_trap_unallocated_columns_being_dealloced)
$__internal_2_$__cuda_sm10x_tcgen05_guardrail_trap_unallocated_columns_being_dealloced:
[----:B------:R-:W-:Y:S05]  /*9900*/  BPT.TRAP 0x1 ;  /* 0x000000040000795c */ /* 0x000fea0000300000 */
[----:B------:R-:W-:-:S04]  /*9910*/  HFMA2 R3, -RZ, RZ, 0, 0 ;  /* 0x00000000ff037431 */ /* 0x000fc800000001ff */
[----:B------:R-:W-:Y:S05]  /*9920*/  RET.REL.NODEC R2 `(_ZN7cutlass13device_kernelINS_4gemm6kernel13GemmUniversalIN4cute5tupleIJiiiiEEENS1_10collective13CollectiveMmaINS1_35MainloopSm100TmaUmmaWarpSpecializedILi6ELi2ELi4ENS5_IJNS4_1CILi2EEENSA_ILi4EEENSA_ILi1EEEEEEEENS5_IJNSA_ILi128EEESG_NSA_ILi64EEEEEENS_6half_tENS5_IJSD_llEEESJ_SK_NS4_8TiledMMAINS4_8MMA_AtomIJNS4_26SM100_MMA_F16BF16_2x1SM_SSISJ_SJ_fLi128ELi128ELNS4_4UMMA5MajorE1ELSP_1ELNSO_7ScaleInE0ELSQ_0EEEEEENS4_6LayoutINS5_IJSD_SD_SD_EEENS5_IJNSA_ILi0EEESV_SV_EEEEENS5_IJNS4_10UnderscoreESY_SY_EEEEENS4_28SM100_TMA_2SM_LOAD_MULTICASTENS4_14ComposedLayoutINS4_7SwizzleILi3ELi4ELi3EEENS4_18smem_ptr_flag_bitsILi16EEENST_INS5_IJSH_NSA_ILi8EEEEEENS5_IJSD_SH_EEEEEEEvNS4_8identityENS4_18SM100_TMA_2SM_LOADES1B_vS1C_EENS_8epilogue10collective18CollectiveEpilogueINS1F_23Sm100TmaWarpSpecializedILi4ELi2ELi16ELb1ELb0EEEJNS5_IJSH_SG_SH_EEENS5_IJNST_ISH_SD_EENST_INS5_IJNSA_ILi16EEESB_EEES19_EEEEESJ_NS5_IJlSD_lEEESJ_S1Q_NS1F_6fusion15FusionCallbacksIS1J_NS1R_17LinearCombinationISJ_fSJ_fLNS_15FloatRoundStyleE2EEES1K_S1P_JEEENS4_5SM1004TMEM4LOAD26SM100_TMEM_LOAD_32dp32b16xENS4_13SM90_TMA_LOADENS12_INS13_ILi1ELi4ELi3EEES16_NST_INS5_IJS17_S1M_EEENS5_IJS1M_SD_EEEEEEENS4_39AutoVectorizingCopyWithAssumedAlignmentILi128EEENS4_14SM90_TMA_STOREES26_S28_S28_EEEvvEEEEvNT_6ParamsE) ;  /* 0xffffff6402b47950 */ /* 0x000fea0003c3ffff */
.L_x_202:
[----:B------:R-:W-:-:S00]  /*9930*/  BRA `(.L_x_202) ;  /* 0xfffffffc00fc7947 */ /* 0x000fc0000383ffff */
[----:B------:R-:W-:-:S00]  /*9940*/  NOP ;  /* 0x0000000000007918 */ /* 0x000fc00000000000 */
        /* <DEDUP_REMOVED lines=11> */
.L_x_203:


//--------------------- .nv.global.init           --------------------------
	.section	.nv.global.init,"aw",@progbits
.nv.global.init:
	.type		$str$27,@object
	.size		$str$27,($str$28 - $str$27)
$str$27:
        /*0000*/ 	.byte	0x28, 0x61, 0x64, 0x64, 0x72, 0x65, 0x73, 0x73, 0x20, 0x26, 0x20, 0x6d, 0x61, 0x73, 0x6b, 0x29
        /*0010*/ 	.byte	0x20, 0x3d, 0x3d, 0x20, 0x30, 0x00
	.type		$str$28,@object
	.size		$str$28,($str$26 - $str$28)
$str$28:
        /*0016*/ 	.byte	0x2f, 0x74, 0x6d, 0x70, 0x2f, 0x63, 0x75, 0x74, 0x6c, 0x61, 0x73, 0x73, 0x5f, 0x73, 0x77, 0x65
        /*0026*/ 	.byte	0x65, 0x70, 0x5f, 0x73, 0x72, 0x63, 0x2f, 0x69, 0x6e, 0x63, 0x6c, 0x75, 0x64, 0x65, 0x2f, 0x63
        /*0036*/ 	.byte	0x75, 0x74, 0x65, 0x2f, 0x70, 0x6f, 0x69, 0x6e, 0x74, 0x65, 0x72, 0x5f, 0x66, 0x6c, 0x61, 0x67
        /*0046*/ 	.byte	0x67, 0x65, 0x64, 0x2e, 0x68, 0x70, 0x70, 0x00
	.type		$str$26,@object
	.size		$str$26,($str$25 - $str$26)
$str$26:
        /*004e*/ 	.byte	0x2f, 0x74, 0x6d, 0x70, 0x2f, 0x63, 0x75, 0x74, 0x6c, 0x61, 0x73, 0x73, 0x5f, 0x73, 0x77, 0x65
        /*005e*/ 	.byte	0x65, 0x70, 0x5f, 0x73, 0x72, 0x63, 0x2f, 0x69, 0x6e, 0x63, 0x6c, 0x75, 0x64, 0x65, 0x2f, 0x63
        /*006e*/ 	.byte	0x75, 0x74, 0x65, 0x2f, 0x61, 0x74, 0x6f, 0x6d, 0x2f, 0x63, 0x6f, 0x70, 0x79, 0x5f, 0x74, 0x72
        /*007e*/ 	.byte	0x61, 0x69, 0x74, 0x73, 0x5f, 0x73, 0x6d, 0x31, 0x30, 0x30, 0x2e, 0x68, 0x70, 0x70, 0x00
	.type		$str$25,@object
	.size		$str$25,(__unnamed_1 - $str$25)
$str$25:
        /*008d*/ 	.byte	0x28, 0x28, 0x75, 0x69, 0x6e, 0x74, 0x33, 0x32, 0x5f, 0x74, 0x28, 0x74, 0x68, 0x72, 0x65, 0x61
        /*009d*/ 	.byte	0x64, 0x49, 0x64, 0x78, 0x2e, 0x78, 0x29, 0x20, 0x2f, 0x20, 0x33, 0x32, 0x29, 0x20, 0x25, 0x20
        /*00ad*/ 	.byte	0x34, 0x29, 0x20, 0x3d, 0x3d, 0x20, 0x28, 0x28, 0x28, 0x74, 0x6d, 0x65, 0x6d, 0x5f, 0x61, 0x64
        /*00bd*/ 	.byte	0x64, 0x72, 0x20, 0x3e, 0x3e, 0x20, 0x31, 0x36, 0x29, 0x20, 0x2f, 0x20, 0x33, 0x32, 0x29, 0x20
        /*00cd*/ 	.byte	0x25, 0x20, 0x34, 0x29, 0x00
	.type		__unnamed_1,@object
	.size		__unnamed_1,(__unnamed_2 - __unnamed_1)
__unnamed_1:
        /*00d2*/ 	.byte	0x61, 0x75, 0x74, 0x6f, 0x20, 0x63, 0x75, 0x74, 0x65, 0x3a, 0x3a, 0x61, 0x73, 0x5f, 0x70, 0x6f
        /* <DEDUP_REMOVED lines=24> */
        /*0262*/ 	.byte	0x34, 0x38, 0x3e, 0x3e, 0x3e, 0x3e, 0x5d, 0x00
	.type		__unnamed_2,@object
	.size		__unnamed_2,(.L_2 - __unnamed_2)
__unnamed_2:
        /* <DEDUP_REMOVED lines=40> */
        /*04ea*/ 	.byte	0x3a, 0x3a, 0x43, 0x3c, 0x30, 0x3e, 0x3e, 0x3e, 0x3e, 0x5d, 0x00
.L_2:


//--------------------- .nv.shared._ZN7cutlass13device_kernelINS_4gemm6kernel13GemmUniversalIN4cute5tupleIJiiiiEEENS1_10collective13CollectiveMmaINS1_35MainloopSm100TmaUmmaWarpSpecializedILi6ELi2ELi4ENS5_IJNS4_1CILi2EEENSA_ILi4EEENSA_ILi1EEEEEEEENS5_IJNSA_ILi128EEESG_NSA_ILi64EEEEEENS_6half_tENS5_IJSD_llEEESJ_SK_NS4_8TiledMMAINS4_8MMA_AtomIJNS4_26SM100_MMA_F16BF16_2x1SM_SSISJ_SJ_fLi128ELi128ELNS4_4UMMA5MajorE1ELSP_1ELNSO_7ScaleInE0ELSQ_0EEEEEENS4_6LayoutINS5_IJSD_SD_SD_EEENS5_IJNSA_ILi0EEESV_SV_EEEEENS5_IJNS4_10UnderscoreESY_SY_EEEEENS4_28SM100_TMA_2SM_LOAD_MULTICASTENS4_14ComposedLayoutINS4_7SwizzleILi3ELi4ELi3EEENS4_18smem_ptr_flag_bitsILi16EEENST_INS5_IJSH_NSA_ILi8EEEEEENS5_IJSD_SH_EEEEEEEvNS4_8identityENS4_18SM100_TMA_2SM_LOADES1B_vS1C_EENS_8epilogue10collective18CollectiveEpilogueINS1F_23Sm100TmaWarpSpecializedILi4ELi2ELi16ELb1ELb0EEEJNS5_IJSH_SG_SH_EEENS5_IJNST_ISH_SD_EENST_INS5_IJNSA_ILi16EEESB_EEES19_EEEEESJ_NS5_IJlSD_lEEESJ_S1Q_NS1F_6fusion15FusionCallbacksIS1J_NS1R_17LinearCombinationISJ_fSJ_fLNS_15FloatRoundStyleE2EEES1K_S1P_JEEENS4_5SM1004TMEM4LOAD26SM100_TMEM_LOAD_32dp32b16xENS4_13SM90_TMA_LOADENS12_INS13_ILi1ELi4ELi3EEES16_NST_INS5_IJS17_S1M_EEENS5_IJS1M_SD_EEEEEEENS4_39AutoVectorizingCopyWithAssumedAlignmentILi128EEENS4_14SM90_TMA_STOREES26_S28_S28_EEEvvEEEEvNT_6ParamsE --------------------------
	.section	.nv.shared._ZN7cutlass13device_kernelINS_4gemm6kernel13GemmUniversalIN4cute5tupleIJiiiiEEENS1_10collective13CollectiveMmaINS1_35MainloopSm100TmaUmmaWarpSpecializedILi6ELi2ELi4ENS5_IJNS4_1CILi2EEENSA_ILi4EEENSA_ILi1EEEEEEEENS5_IJNSA_ILi128EEESG_NSA_ILi64EEEEEENS_6half_tENS5_IJSD_llEEESJ_SK_NS4_8TiledMMAINS4_8MMA_AtomIJNS4_26SM100_MMA_F16BF16_2x1SM_SSISJ_SJ_fLi128ELi128ELNS4_4UMMA5MajorE1ELSP_1ELNSO_7ScaleInE0ELSQ_0EEEEEENS4_6LayoutINS5_IJSD_SD_SD_EEENS5_IJNSA_ILi0EEESV_SV_EEEEENS5_IJNS4_10UnderscoreESY_SY_EEEEENS4_28SM100_TMA_2SM_LOAD_MULTICASTENS4_14ComposedLayoutINS4_7SwizzleILi3ELi4ELi3EEENS4_18smem_ptr_flag_bitsILi16EEENST_INS5_IJSH_NSA_ILi8EEEEEENS5_IJSD_SH_EEEEEEEvNS4_8identityENS4_18SM100_TMA_2SM_LOADES1B_vS1C_EENS_8epilogue10collective18CollectiveEpilogueINS1F_23Sm100TmaWarpSpecializedILi4ELi2ELi16ELb1ELb0EEEJNS5_IJSH_SG_SH_EEENS5_IJNST_ISH_SD_EENST_INS5_IJNSA_ILi16EEESB_EEES19_EEEEESJ_NS5_IJlSD_lEEESJ_S1Q_NS1F_6fusion15FusionCallbacksIS1J_NS1R_17LinearCombinationISJ_fSJ_fLNS_15FloatRoundStyleE2EEES1K_S1P_JEEENS4_5SM1004TMEM4LOAD26SM100_TMEM_LOAD_32dp32b16xENS4_13SM90_TMA_LOADENS12_INS13_ILi1ELi4ELi3EEES16_NST_INS5_IJS17_S1M_EEENS5_IJS1M_SD_EEEEEEENS4_39AutoVectorizingCopyWithAssumedAlignmentILi128EEENS4_14SM90_TMA_STOREES26_S28_S28_EEEvvEEEEvNT_6ParamsE,"aw",@nobits
	.sectionflags	@""
	.align	16
	.zero		1024


//--------------------- .nv.shared.reserved.0     --------------------------
	.section	.nv.shared.reserved.0,"aw",@nobits
	.weak		__nv_reservedSMEM_offset_0_alias
	.size		__nv_reservedSMEM_offset_0_alias, 0, 64
	.other		__nv_reservedSMEM_offset_0_alias,@"STO_CUDA_RESERVED_SHARED STV_DEFAULT"
__nv_reservedSMEM_offset_0_alias:
	.zero		0
.nv.shared.reserved.0:
	.zero		64
	.weak		__nv_reservedSMEM_tcgen05_partition
	.type		__nv_reservedSMEM_tcgen05_partition,@object
	.size		__nv_reservedSMEM_tcgen05_partition,(.L_0 - __nv_reservedSMEM_tcgen05_partition)
__nv_reservedSMEM_tcgen05_partition:
	.zero		32
.L_0:


//--------------------- .nv.global                --------------------------
	.section	.nv.global,"aw",@nobits
.nv.global:
	.type		_ZN40_INTERNAL_68ac84d0_4_k_cu_82035cbf_389944cute1_E,@object
	.size		_ZN40_INTERNAL_68ac84d0_4_k_cu_82035cbf_389944cute1_E,(_ZN40_INTERNAL_68ac84d0_4_k_cu_82035cbf_389944cuda3std3__45__cpo6cbeginE - _ZN40_INTERNAL_68ac84d0_4_k_cu_82035cbf_389944cute1_E)
_ZN40_INTERNAL_68ac84d0_4_k_cu_82035cbf_389944cute1_E:
	.zero		1
	.type		_ZN40_INTERNAL_68ac84d0_4_k_cu_82035cbf_389944cuda3std3__45__cpo6cbeginE,@object
	.size		_ZN40_INTERNAL_68ac84d0_4_k_cu_82035cbf_389944cuda3std3__45__cpo6cbeginE,(_ZN40_INTERNAL_68ac84d0_4_k_cu_82035cbf_389944cuda3std3__48in_placeE - _ZN40_INTERNAL_68ac84d0_4_k_cu_82035cbf_389944cuda3std3__45__cpo6cbeginE)
_ZN40_INTERNAL_68ac84d0_4_k_cu_82035cbf_389944cuda3std3__45__cpo6cbeginE:
	.zero		1
	.type		_ZN40_INTERNAL_68ac84d0_4_k_cu_82035cbf_389944cuda3std3__48in_placeE,@object
	.size		_ZN40_INTERNAL_68ac84d0_4_k_cu_82035cbf_389944cuda3std3__48in_placeE,(_ZN40_INTERNAL_68ac84d0_4_k_cu_82035cbf_389944cuda3std6ranges3__45__cpo9iter_moveE - _ZN40_INTERNAL_68ac84d0_4_k_cu_82035cbf_389944cuda3std3__48in_placeE)
_ZN40_INTERNAL_68ac84d0_4_k_cu_82035cbf_389944cuda3std3__48in_placeE:
	.zero		1
	.type		_ZN40_INTERNAL_68ac84d0_4_k_cu_82035cbf_389944cuda3std6ranges3__45__cpo9iter_moveE,@object
	.size		_ZN40_INTERNAL_68ac84d0_4_k_cu_82035cbf_389944cuda3std6ranges3__45__cpo9iter_moveE,(_ZN40_INTERNAL_68ac84d0_4_k_cu_82035cbf_389944cuda3std3__45__cpo5beginE - _ZN40_INTERNAL_68ac84d0_4_k_cu_82035cbf_389944cuda3std6ranges3__45__cpo9iter_moveE)
_ZN40_INTERNAL_68ac84d0_4_k_cu_82035cbf_389944cuda3std6ranges3__45__cpo9iter_moveE:
	.zero		1
	.type		_ZN40_INTERNAL_68ac84d0_4_k_cu_82035cbf_389944cuda3std3__45__cpo5beginE,@object
	.size		_ZN40_INTERNAL_68ac84d0_4_k_cu_82035cbf_389944cuda3std3__45__cpo5beginE,(_ZN40_INTERNAL_68ac84d0_4_k_cu_82035cbf_389944cuda3std3__442_GLOBAL__N__68ac84d0_4_k_cu_82035cbf_389946ignoreE - _ZN40_INTERNAL_68ac84d0_4_k_cu_82035cbf_389944cuda3std3__45__cpo5beginE)
_ZN40_INTERNAL_68ac84d0_4_k_cu_82035cbf_389944cuda3std3__45__cpo5beginE:
	.zero		1
	.type		_ZN40_INTERNAL_68ac84d0_4_k_cu_82035cbf_389944cuda3std3__442_GLOBAL__N__68ac84d0_4_k_cu_82035cbf_389946ignoreE,@object
	.size		_ZN40_INTERNAL_68ac84d0_4_k_cu_82035cbf_389944cuda3std3__442_GLOBAL__N__68ac84d0_4_k_cu_82035cbf_389946ignoreE,(_ZN40_INTERNAL_68ac84d0_4_k_cu_82035cbf_389944cute7productE - _ZN40_INTERNAL_68ac84d0_4_k_cu_82035cbf_389944cuda3std3__442_GLOBAL__N__68ac84d0_4_k_cu_82035cbf_389946ignoreE)
_ZN40_INTERNAL_68ac84d0_4_k_cu_82035cbf_389944cuda3std3__442_GLOBAL__N__68ac84d0_4_k_cu_82035cbf_389946ignoreE:
	.zero		1
	.type		_ZN40_INTERNAL_68ac84d0_4_k_cu_82035cbf_389944cute7productE,@object
	.size		_ZN40_INTERNAL_68ac84d0_4_k_cu_82035cbf_389944cute7productE,(_ZN40_INTERNAL_68ac84d0_4_k_cu_82035cbf_389944cuda3std3__45__cpo3endE - _ZN40_INTERNAL_68ac84d0_4_k_cu_82035cbf_389944cute7productE)
_ZN40_INTERNAL_68ac84d0_4_k_cu_82035cbf_389944cute7productE:
	.zero		1
	.type		_ZN40_INTERNAL_68ac84d0_4_k_cu_82035cbf_389944cuda3std3__45__cpo3endE,@object
	.size		_ZN40_INTERNAL_68ac84d0_4_k_cu_82035cbf_389944cuda3std3__45__cpo3endE,(_ZN40_INTERNAL_68ac84d0_4_k_cu_82035cbf_389944cuda3std3__419piecewise_constructE - _ZN40_INTERNAL_68ac84d0_4_k_cu_82035cbf_389944cuda3std3__45__cpo3endE)
_ZN40_INTERNAL_68ac84d0_4_k_cu_82035cbf_389944cuda3std3__45__cpo3endE:
	.zero		1
	.type		_ZN40_INTERNAL_68ac84d0_4_k_cu_82035cbf_389944cuda3std3__419piecewise_constructE,@object
	.size		_ZN40_INTERNAL_68ac84d0_4_k_cu_82035cbf_389944cuda3std3__419piecewise_constructE,(_ZN40_INTERNAL_68ac84d0_4_k_cu_82035cbf_389944cuda3std3__45__cpo4cendE - _ZN40_INTERNAL_68ac84d0_4_k_cu_82035cbf_389944cuda3std3__419piecewise_constructE)
_ZN40_INTERNAL_68ac84d0_4_k_cu_82035cbf_389944cuda3std3__419piecewise_constructE:
	.zero		1
	.type		_ZN40_INTERNAL_68ac84d0_4_k_cu_82035cbf_389944cuda3std3__45__cpo4cendE,@object
	.size		_ZN40_INTERNAL_68ac84d0_4_k_cu_82035cbf_389944cuda3std3__45__cpo4cendE,(_ZN40_INTERNAL_68ac84d0_4_k_cu_82035cbf_389944cuda3std6ranges3__45__cpo4swapE - _ZN40_INTERNAL_68ac84d0_4_k_cu_82035cbf_389944cuda3std3__45__cpo4cendE)
_ZN40_INTERNAL_68ac84d0_4_k_cu_82035cbf_389944cuda3std3__45__cpo4cendE:
	.zero		1
	.type		_ZN40_INTERNAL_68ac84d0_4_k_cu_82035cbf_389944cuda3std6ranges3__45__cpo4swapE,@object
	.size		_ZN40_INTERNAL_68ac84d0_4_k_cu_82035cbf_389944cuda3std6ranges3__45__cpo4swapE,(.L_10 - _ZN40_INTERNAL_68ac84d0_4_k_cu_82035cbf_389944cuda3std6ranges3__45__cpo4swapE)
_ZN40_INTERNAL_68ac84d0_4_k_cu_82035cbf_389944cuda3std6ranges3__45__cpo4swapE:
	.zero		1
.L_10:


//--------------------- .nv.constant0._ZN7cutlass13device_kernelINS_4gemm6kernel13GemmUniversalIN4cute5tupleIJiiiiEEENS1_10collective13CollectiveMmaINS1_35MainloopSm100TmaUmmaWarpSpecializedILi6ELi2ELi4ENS5_IJNS4_1CILi2EEENSA_ILi4EEENSA_ILi1EEEEEEEENS5_IJNSA_ILi128EEESG_NSA_ILi64EEEEEENS_6half_tENS5_IJSD_llEEESJ_SK_NS4_8TiledMMAINS4_8MMA_AtomIJNS4_26SM100_MMA_F16BF16_2x1SM_SSISJ_SJ_fLi128ELi128ELNS4_4UMMA5MajorE1ELSP_1ELNSO_7ScaleInE0ELSQ_0EEEEEENS4_6LayoutINS5_IJSD_SD_SD_EEENS5_IJNSA_ILi0EEESV_SV_EEEEENS5_IJNS4_10UnderscoreESY_SY_EEEEENS4_28SM100_TMA_2SM_LOAD_MULTICASTENS4_14ComposedLayoutINS4_7SwizzleILi3ELi4ELi3EEENS4_18smem_ptr_flag_bitsILi16EEENST_INS5_IJSH_NSA_ILi8EEEEEENS5_IJSD_SH_EEEEEEEvNS4_8identityENS4_18SM100_TMA_2SM_LOADES1B_vS1C_EENS_8epilogue10collective18CollectiveEpilogueINS1F_23Sm100TmaWarpSpecializedILi4ELi2ELi16ELb1ELb0EEEJNS5_IJSH_SG_SH_EEENS5_IJNST_ISH_SD_EENST_INS5_IJNSA_ILi16EEESB_EEES19_EEEEESJ_NS5_IJlSD_lEEESJ_S1Q_NS1F_6fusion15FusionCallbacksIS1J_NS1R_17LinearCombinationISJ_fSJ_fLNS_15FloatRoundStyleE2EEES1K_S1P_JEEENS4_5SM1004TMEM4LOAD26SM100_TMEM_LOAD_32dp32b16xENS4_13SM90_TMA_LOADENS12_INS13_ILi1ELi4ELi3EEES16_NST_INS5_IJS17_S1M_EEENS5_IJS1M_SD_EEEEEEENS4_39AutoVectorizingCopyWithAssumedAlignmentILi128EEENS4_14SM90_TMA_STOREES26_S28_S28_EEEvvEEEEvNT_6ParamsE --------------------------
	.section	.nv.constant0._ZN7cutlass13device_kernelINS_4gemm6kernel13GemmUniversalIN4cute5tupleIJiiiiEEENS1_10collective13CollectiveMmaINS1_35MainloopSm100TmaUmmaWarpSpecializedILi6ELi2ELi4ENS5_IJNS4_1CILi2EEENSA_ILi4EEENSA_ILi1EEEEEEEENS5_IJNSA_ILi128EEESG_NSA_ILi64EEEEEENS_6half_tENS5_IJSD_llEEESJ_SK_NS4_8TiledMMAINS4_8MMA_AtomIJNS4_26SM100_MMA_F16BF16_2x1SM_SSISJ_SJ_fLi128ELi128ELNS4_4UMMA5MajorE1ELSP_1ELNSO_7ScaleInE0ELSQ_0EEEEEENS4_6LayoutINS5_IJSD_SD_SD_EEENS5_IJNSA_ILi0EEESV_SV_EEEEENS5_IJNS4_10UnderscoreESY_SY_EEEEENS4_28SM100_TMA_2SM_LOAD_MULTICASTENS4_14ComposedLayoutINS4_7SwizzleILi3ELi4ELi3EEENS4_18smem_ptr_flag_bitsILi16EEENST_INS5_IJSH_NSA_ILi8EEEEEENS5_IJSD_SH_EEEEEEEvNS4_8identityENS4_18SM100_TMA_2SM_LOADES1B_vS1C_EENS_8epilogue10collective18CollectiveEpilogueINS1F_23Sm100TmaWarpSpecializedILi4ELi2ELi16ELb1ELb0EEEJNS5_IJSH_SG_SH_EEENS5_IJNST_ISH_SD_EENST_INS5_IJNSA_ILi16EEESB_EEES19_EEEEESJ_NS5_IJlSD_lEEESJ_S1Q_NS1F_6fusion15FusionCallbacksIS1J_NS1R_17LinearCombinationISJ_fSJ_fLNS_15FloatRoundStyleE2EEES1K_S1P_JEEENS4_5SM1004TMEM4LOAD26SM100_TMEM_LOAD_32dp32b16xENS4_13SM90_TMA_LOADENS12_INS13_ILi1ELi4ELi3EEES16_NST_INS5_IJS17_S1M_EEENS5_IJS1M_SD_EEEEEEENS4_39AutoVectorizingCopyWithAssumedAlignmentILi128EEENS4_14SM90_TMA_STOREES26_S28_S28_EEEvvEEEEvNT_6ParamsE,"a",@progbits
	.sectionflags	@""
	.align	4
.nv.constant0._ZN7cutlass13device_kernelINS_4gemm6kernel13GemmUniversalIN4cute5tupleIJiiiiEEENS1_10collective13CollectiveMmaINS1_35MainloopSm100TmaUmmaWarpSpecializedILi6ELi2ELi4ENS5_IJNS4_1CILi2EEENSA_ILi4EEENSA_ILi1EEEEEEEENS5_IJNSA_ILi128EEESG_NSA_ILi64EEEEEENS_6half_tENS5_IJSD_llEEESJ_SK_NS4_8TiledMMAINS4_8MMA_AtomIJNS4_26SM100_MMA_F16BF16_2x1SM_SSISJ_SJ_fLi128ELi128ELNS4_4UMMA5MajorE1ELSP_1ELNSO_7ScaleInE0ELSQ_0EEEEEENS4_6LayoutINS5_IJSD_SD_SD_EEENS5_IJNSA_ILi0EEESV_SV_EEEEENS5_IJNS4_10UnderscoreESY_SY_EEEEENS4_28SM100_TMA_2SM_LOAD_MULTICASTENS4_14ComposedLayoutINS4_7SwizzleILi3ELi4ELi3EEENS4_18smem_ptr_flag_bitsILi16EEENST_INS5_IJSH_NSA_ILi8EEEEEENS5_IJSD_SH_EEEEEEEvNS4_8identityENS4_18SM100_TMA_2SM_LOADES1B_vS1C_EENS_8epilogue10collective18CollectiveEpilogueINS1F_23Sm100TmaWarpSpecializedILi4ELi2ELi16ELb1ELb0EEEJNS5_IJSH_SG_SH_EEENS5_IJNST_ISH_SD_EENST_INS5_IJNSA_ILi16EEESB_EEES19_EEEEESJ_NS5_IJlSD_lEEESJ_S1Q_NS1F_6fusion15FusionCallbacksIS1J_NS1R_17LinearCombinationISJ_fSJ_fLNS_15FloatRoundStyleE2EEES1K_S1P_JEEENS4_5SM1004TMEM4LOAD26SM100_TMEM_LOAD_32dp32b16xENS4_13SM90_TMA_LOADENS12_INS13_ILi1ELi4ELi3EEES16_NST_INS5_IJS17_S1M_EEENS5_IJS1M_SD_EEEEEEENS4_39AutoVectorizingCopyWithAssumedAlignmentILi128EEENS4_14SM90_TMA_STOREES26_S28_S28_EEEvvEEEEvNT_6ParamsE:
	.zero		2944


//--------------------- SYMBOLS --------------------------

	.type		.nv.reservedSmem.offset0,@object
	.size		.nv.reservedSmem.offset0,0x4
	.type		.nv.reservedSmem.cap,@object
	.size		.nv.reservedSmem.cap,0x4
	.type		__assertfail,@function
